def matmul_kernel(
    a_ptr,
    b_ptr,
    c_ptr,
    M,
    N,
    K,
    stride_am,
    stride_ak,
    stride_bk,
    stride_bn,
    stride_cm,
    stride_cn,
    BLOCK_M: tl.constexpr,
    BLOCK_N: tl.constexpr,
    BLOCK_K: tl.constexpr,
    GROUP_M: tl.constexpr,
):
    pid = tl.program_id(axis=0)
    num_pid_m = tl.cdiv(M, BLOCK_M)
    num_pid_n = tl.cdiv(N, BLOCK_N)
    num_pid_in_group = GROUP_M * num_pid_n
    group_id = pid // num_pid_in_group
    first_pid_m = group_id * GROUP_M
    group_size_m = min(num_pid_m - first_pid_m, GROUP_M)
    pid_m = first_pid_m + ((pid % num_pid_in_group) % group_size_m)
    pid_n = (pid % num_pid_in_group) // group_size_m

    offs_am = (pid_m * BLOCK_M + tl.arange(0, BLOCK_M)) % M
    offs_bn = (pid_n * BLOCK_N + tl.arange(0, BLOCK_N)) % N
    offs_k = tl.arange(0, BLOCK_K)
    a_ptrs = a_ptr + offs_am[:, None] * stride_am + offs_k[None, :] * stride_ak
    b_ptrs = b_ptr + offs_k[:, None] * stride_bk + offs_bn[None, :] * stride_bn

    acc = tl.zeros((BLOCK_M, BLOCK_N), dtype=tl.float32)
    for kk in range(0, tl.cdiv(K, BLOCK_K)):
        a = tl.load(a_ptrs, mask=offs_k[None, :] < K - kk * BLOCK_K, other=0.0)
        b = tl.load(b_ptrs, mask=offs_k[:, None] < K - kk * BLOCK_K, other=0.0)
        acc = tl.dot(a, b, acc)
        a_ptrs += BLOCK_K * stride_ak
        b_ptrs += BLOCK_K * stride_bk

    c = acc.to(c_ptr.dtype.element_ty)
    offs_cm = pid_m * BLOCK_M + tl.arange(0, BLOCK_M)
    offs_cn = pid_n * BLOCK_N + tl.arange(0, BLOCK_N)
    c_ptrs = c_ptr + offs_cm[:, None] * stride_cm + offs_cn[None, :] * stride_cn
    mask = (offs_cm[:, None] < M) & (offs_cn[None, :] < N)
    tl.store(c_ptrs, c, mask=mask)

# config = {"BLOCK_K": 64, "BLOCK_M": 128, "BLOCK_N": 64, "GROUP_M": 8, "arch": "sm_100", "dtype": "fp32", "num_ctas": 1, "num_stages": 5, "num_warps": 4}
# arch = sm_100


// ===== COMPILED SASS (sm_100a) =====

	.target	sm_100a

	.elftype	@"ET_EXEC"


//--------------------- .note.nv.tkinfo           --------------------------
	.section	.note.nv.tkinfo,"",@"SHT_NOTE"
	.sectionflags	@"SHF_NOTE_NV_TKINFO"
	.tkinfo
        /*0018*/ 	.word	0x00000081
        /*0030*/ 	.string	""
        /*0030*/ 	.string	"ptxas-blackwell"
        /*0030*/ 	.string	"Cuda compilation tools, release 12.9, V12.9.86"
        /*0030*/ 	.string	"Build cuda_12.9.r12.9/compiler.36037853_0"
        /*0030*/ 	.string	"-v  -suppress-debug-info  -lineinfo  -arch sm_100a "



//--------------------- .note.nv.cuver            --------------------------
	.section	.note.nv.cuver,"",@"SHT_NOTE"
	.sectionflags	@"SHF_NOTE_NV_CUVER"
        /*0018*/ 	.short	0x0001
        /*001a*/ 	.short	0x0064
        /*001c*/ 	.short	0x0001
        /*001e*/ 	.short	0x0000
        /*0020*/ 	.short	0x0001
        /*0022*/ 	.short	0x0000


//--------------------- .nv.info                  --------------------------
	.section	.nv.info,"",@"SHT_CUDA_INFO"
	.align	4


	//----- nvinfo : EIATTR_REGCOUNT
	.align		4
        /*0000*/ 	.byte	0x04, 0x2f
        /*0002*/ 	.short	(.L_4 - .L_3)
	.align		4
.L_3:
        /*0004*/ 	.word	index@(matmul_kernel)
        /*0008*/ 	.word	0x000000ff


	//----- nvinfo : EIATTR_FRAME_SIZE
	.align		4
.L_4:
        /*000c*/ 	.byte	0x04, 0x11
        /*000e*/ 	.short	(.L_6 - .L_5)
	.align		4
.L_5:
        /*0010*/ 	.word	index@($__internal_2_$__cuda_sm10x_tcgen05_guardrail_trap_unallocated_columns_being_dealloced)
        /*0014*/ 	.word	0x00000148


	//----- nvinfo : EIATTR_FRAME_SIZE
	.align		4
.L_6:
        /*0018*/ 	.byte	0x04, 0x11
        /*001a*/ 	.short	(.L_8 - .L_7)
	.align		4
.L_7:
        /*001c*/ 	.word	index@($__internal_1_$__cuda_sm10x_tcgen05_guardrail_trap_phase_invalid_during_alloc)
        /*0020*/ 	.word	0x00000148


	//----- nvinfo : EIATTR_FRAME_SIZE
	.align		4
.L_8:
        /*0024*/ 	.byte	0x04, 0x11
        /*0026*/ 	.short	(.L_10 - .L_9)
	.align		4
.L_9:
        /*0028*/ 	.word	index@($__internal_0_$__cuda_sm10x_tcgen05_guardrail_trap_col_being_dealloced_not_returned_by_alloc)
        /*002c*/ 	.word	0x00000148


	//----- nvinfo : EIATTR_FRAME_SIZE
	.align		4
.L_10:
        /*0030*/ 	.byte	0x04, 0x11
        /*0032*/ 	.short	(.L_12 - .L_11)
	.align		4
.L_11:
        /*0034*/ 	.word	index@(matmul_kernel)
        /*0038*/ 	.word	0x00000148


	//----- nvinfo : EIATTR_MIN_STACK_SIZE
	.align		4
.L_12:
        /*003c*/ 	.byte	0x04, 0x12
        /*003e*/ 	.short	(.L_14 - .L_13)
	.align		4
.L_13:
        /*0040*/ 	.word	index@(matmul_kernel)
        /*0044*/ 	.word	0x00000148
.L_14:


//--------------------- .nv.info.matmul_kernel    --------------------------
	.section	.nv.info.matmul_kernel,"",@"SHT_CUDA_INFO"
	.sectionflags	@""
	.align	4


	//----- nvinfo : EIATTR_CUDA_API_VERSION
	.align		4
        /*0000*/ 	.byte	0x04, 0x37
        /*0002*/ 	.short	(.L_16 - .L_15)
.L_15:
        /*0004*/ 	.word	0x00000081


	//----- nvinfo : EIATTR_KPARAM_INFO
	.align		4
.L_16:
        /*0008*/ 	.byte	0x04, 0x17
        /*000a*/ 	.short	(.L_18 - .L_17)
.L_17:
        /*000c*/ 	.word	0x00000000
        /*0010*/ 	.short	0x000d
        /*0012*/ 	.short	0x0048
        /*0014*/ 	.byte	0x00, 0xf4, 0x21, 0x00


	//----- nvinfo : EIATTR_KPARAM_INFO
	.align		4
.L_18:
        /*0018*/ 	.byte	0x04, 0x17
        /*001a*/ 	.short	(.L_20 - .L_19)
.L_19:
        /*001c*/ 	.word	0x00000000
        /*0020*/ 	.short	0x000c
        /*0022*/ 	.short	0x0040
        /*0024*/ 	.byte	0x00, 0xf4, 0x21, 0x00


	//----- nvinfo : EIATTR_KPARAM_INFO
	.align		4
.L_20:
        /*0028*/ 	.byte	0x04, 0x17
        /*002a*/ 	.short	(.L_22 - .L_21)
.L_21:
        /*002c*/ 	.word	0x00000000
        /*0030*/ 	.short	0x000b
        /*0032*/ 	.short	0x0038
        /*0034*/ 	.byte	0x00, 0xf0, 0x11, 0x00


	//----- nvinfo : EIATTR_KPARAM_INFO
	.align		4
.L_22:
        /*0038*/ 	.byte	0x04, 0x17
        /*003a*/ 	.short	(.L_24 - .L_23)
.L_23:
        /*003c*/ 	.word	0x00000000
        /*0040*/ 	.short	0x000a
        /*0042*/ 	.short	0x0034
        /*0044*/ 	.byte	0x00, 0xf0, 0x11, 0x00


	//----- nvinfo : EIATTR_KPARAM_INFO
	.align		4
.L_24:
        /*0048*/ 	.byte	0x04, 0x17
        /*004a*/ 	.short	(.L_26 - .L_25)
.L_25:
        /*004c*/ 	.word	0x00000000
        /*0050*/ 	.short	0x0009
        /*0052*/ 	.short	0x0030
        /*0054*/ 	.byte	0x00, 0xf0, 0x11, 0x00


	//----- nvinfo : EIATTR_KPARAM_INFO
	.align		4
.L_26:
        /*0058*/ 	.byte	0x04, 0x17
        /*005a*/ 	.short	(.L_28 - .L_27)
.L_27:
        /*005c*/ 	.word	0x00000000
        /*0060*/ 	.short	0x0008
        /*0062*/ 	.short	0x002c
        /*0064*/ 	.byte	0x00, 0xf0, 0x11, 0x00


	//----- nvinfo : EIATTR_KPARAM_INFO
	.align		4
.L_28:
        /*0068*/ 	.byte	0x04, 0x17
        /*006a*/ 	.short	(.L_30 - .L_29)
.L_29:
        /*006c*/ 	.word	0x00000000
        /*0070*/ 	.short	0x0007
        /*0072*/ 	.short	0x0028
        /*0074*/ 	.byte	0x00, 0xf0, 0x11, 0x00


	//----- nvinfo : EIATTR_KPARAM_INFO
	.align		4
.L_30:
        /*0078*/ 	.byte	0x04, 0x17
        /*007a*/ 	.short	(.L_32 - .L_31)
.L_31:
        /*007c*/ 	.word	0x00000000
        /*0080*/ 	.short	0x0006
        /*0082*/ 	.short	0x0024
        /*0084*/ 	.byte	0x00, 0xf0, 0x11, 0x00


	//----- nvinfo : EIATTR_KPARAM_INFO
	.align		4
.L_32:
        /*0088*/ 	.byte	0x04, 0x17
        /*008a*/ 	.short	(.L_34 - .L_33)
.L_33:
        /*008c*/ 	.word	0x00000000
        /*0090*/ 	.short	0x0005
        /*0092*/ 	.short	0x0020
        /*0094*/ 	.byte	0x00, 0xf0, 0x11, 0x00


	//----- nvinfo : EIATTR_KPARAM_INFO
	.align		4
.L_34:
        /*0098*/ 	.byte	0x04, 0x17
        /*009a*/ 	.short	(.L_36 - .L_35)
.L_35:
        /*009c*/ 	.word	0x00000000
        /*00a0*/ 	.short	0x0004
        /*00a2*/ 	.short	0x001c
        /*00a4*/ 	.byte	0x00, 0xf0, 0x11, 0x00


	//----- nvinfo : EIATTR_KPARAM_INFO
	.align		4
.L_36:
        /*00a8*/ 	.byte	0x04, 0x17
        /*00aa*/ 	.short	(.L_38 - .L_37)
.L_37:
        /*00ac*/ 	.word	0x00000000
        /*00b0*/ 	.short	0x0003
        /*00b2*/ 	.short	0x0018
        /*00b4*/ 	.byte	0x00, 0xf0, 0x11, 0x00


	//----- nvinfo : EIATTR_KPARAM_INFO
	.align		4
.L_38:
        /*00b8*/ 	.byte	0x04, 0x17
        /*00ba*/ 	.short	(.L_40 - .L_39)
.L_39:
        /*00bc*/ 	.word	0x00000000
        /*00c0*/ 	.short	0x0002
        /*00c2*/ 	.short	0x0010
        /*00c4*/ 	.byte	0x00, 0xf4, 0x21, 0x00


	//----- nvinfo : EIATTR_KPARAM_INFO
	.align		4
.L_40:
        /*00c8*/ 	.byte	0x04, 0x17
        /*00ca*/ 	.short	(.L_42 - .L_41)
.L_41:
        /*00cc*/ 	.word	0x00000000
        /*00d0*/ 	.short	0x0001
        /*00d2*/ 	.short	0x0008
        /*00d4*/ 	.byte	0x00, 0xf4, 0x21, 0x00


	//----- nvinfo : EIATTR_KPARAM_INFO
	.align		4
.L_42:
        /*00d8*/ 	.byte	0x04, 0x17
        /*00da*/ 	.short	(.L_44 - .L_43)
.L_43:
        /*00dc*/ 	.word	0x00000000
        /*00e0*/ 	.short	0x0000
        /*00e2*/ 	.short	0x0000
        /*00e4*/ 	.byte	0x00, 0xf4, 0x21, 0x00


	//----- nvinfo : EIATTR_AT_ENTRY_FRAGMENTS
	.align		4
.L_44:
        /*00e8*/ 	.byte	0x04, 0x4f
        /*00ea*/ 	.short	(.L_46 - .L_45)


	//   ....[0]....
.L_45:
        /*00ec*/ 	.word	0x00000004


	//----- nvinfo : EIATTR_RESERVED_SMEM_USED
	.align		4
.L_46:
        /*00f0*/ 	.byte	0x01, 0x41
	.zero		2


	//----- nvinfo : EIATTR_SPARSE_MMA_MASK
	.align		4
        /*00f4*/ 	.byte	0x03, 0x50
        /*00f6*/ 	.short	0x0000


	//----- nvinfo : EIATTR_TCGEN05_1CTA_USED
	.align		4
        /*00f8*/ 	.byte	0x01, 0x51
	.zero		2


	//----- nvinfo : EIATTR_MAXREG_COUNT
	.align		4
        /*00fc*/ 	.byte	0x03, 0x1b
        /*00fe*/ 	.short	0x00ff


	//----- nvinfo : EIATTR_NUM_BARRIERS
	.align		4
        /*0100*/ 	.byte	0x02, 0x4c
        /*0102*/ 	.byte	0x01
	.zero		1


	//----- nvinfo : EIATTR_ANNOTATIONS
	.align		4
        /*0104*/ 	.byte	0x04, 0x55
        /*0106*/ 	.short	(.L_48 - .L_47)


	//   ....[0]....
.L_47:
        /*0108*/ 	.word	0x00000001
        /*010c*/ 	.byte	0xb0, 0x09, 0x00, 0x00, 0x01, 0x00, 0x00, 0x00, 0x00, 0x22, 0x00, 0x00, 0x01, 0x00, 0x00, 0x00
        /* <DEDUP_REMOVED lines=86> */
        /*067c*/ 	.byte	0xc0, 0x03, 0x01, 0x00, 0x01, 0x00, 0x00, 0x00, 0x40, 0x06, 0x01, 0x00


	//----- nvinfo : EIATTR_INT_WARP_WIDE_INSTR_OFFSETS
	.align		4
.L_48:
        /*0688*/ 	.byte	0x04, 0x31
        /*068a*/ 	.short	(.L_50 - .L_49)


	//   ....[0]....
.L_49:
        /*068c*/ 	.word	0x00003690


	//   ....[1]....
        /*0690*/ 	.word	0x000036c0


	//   ....[2]....
        /*0694*/ 	.word	0x000037e0


	//   ....[3]....
        /*0698*/ 	.word	0x00012110


	//   ....[4]....
        /*069c*/ 	.word	0x00012160


	//----- nvinfo : EIATTR_COOP_GROUP_MASK_REGIDS
	.align		4
.L_50:
        /*06a0*/ 	.byte	0x04, 0x29
        /*06a2*/ 	.short	(.L_52 - .L_51)


	//   ....[0]....
.L_51:
        /*06a4*/ 	.word	0xffffffff


	//   ....[1]....
        /*06a8*/ 	.word	0xffffffff


	//   ....[2]....
        /*06ac*/ 	.word	0xffffffff


	//   ....[3]....
        /*06b0*/ 	.word	0xffffffff


	//----- nvinfo : EIATTR_COOP_GROUP_INSTR_OFFSETS
	.align		4
.L_52:
        /*06b4*/ 	.byte	0x04, 0x28
        /*06b6*/ 	.short	(.L_54 - .L_53)


	//   ....[0]....
.L_53:
        /*06b8*/ 	.word	0x00000070


	//   ....[1]....
        /*06bc*/ 	.word	0x00000330


	//   ....[2]....
        /*06c0*/ 	.word	0x00011fa0


	//   ....[3]....
        /*06c4*/ 	.word	0x00012210


	//----- nvinfo : EIATTR_VRC_CTA_INIT_COUNT
	.align		4
.L_54:
        /*06c8*/ 	.byte	0x02, 0x4a
        /*06ca*/ 	.byte	0x80
	.zero		1


	//----- nvinfo : EIATTR_MBARRIER_INSTR_OFFSETS
	.align		4
        /*06cc*/ 	.byte	0x04, 0x39
        /*06ce*/ 	.short	(.L_56 - .L_55)


	//   ....[0]....
.L_55:
        /*06d0*/ 	.word	0x00003800
        /*06d4*/ 	.word	0x000000ff
        /*06d8*/ 	.word	0x00000000
        /*06dc*/ 	.short	0x0100
        /*06de*/ 	.byte	0x08
	.zero		1


	//   ....[1]....
        /*06e0*/ 	.word	0x00003820
        /*06e4*/ 	.word	0x000000ff
        /*06e8*/ 	.word	0x00034008
        /*06ec*/ 	.short	0x0100
        /*06ee*/ 	.byte	0x0b
	.zero		1


	//   ....[2]....
        /*06f0*/ 	.word	0x0000dac0
        /*06f4*/ 	.word	0x000000ff
        /*06f8*/ 	.word	0x00000000
        /*06fc*/ 	.short	0x010a
        /*06fe*/ 	.byte	0x08
	.zero		1


	//   ....[3]....
        /*0700*/ 	.word	0x00010790
        /*0704*/ 	.word	0x000000ff
        /*0708*/ 	.word	0x00000000
        /*070c*/ 	.short	0x010a
        /*070e*/ 	.byte	0x08
	.zero		1


	//   ....[4]....
        /*0710*/ 	.word	0x00010900
        /*0714*/ 	.word	0x000000ff
        /*0718*/ 	.word	0x00034000
        /*071c*/ 	.short	0x0108
        /*071e*/ 	.byte	0x0b
	.zero		1


	//   ....[5]....
        /*0720*/ 	.word	0x00010a00
        /*0724*/ 	.word	0x000000ff
        /*0728*/ 	.word	0x00034008
        /*072c*/ 	.short	0x0108
        /*072e*/ 	.byte	0x0b
	.zero		1


	//   ....[6]....
        /*0730*/ 	.word	0x00012230
        /*0734*/ 	.word	0x000000ff
        /*0738*/ 	.word	0x00000000
        /*073c*/ 	.short	0x010a
        /*073e*/ 	.byte	0x08
	.zero		1


	//   ....[7]....
        /*0740*/ 	.word	0x00012260
        /*0744*/ 	.word	0x000000ff
        /*0748*/ 	.word	0x00000000
        /*074c*/ 	.short	0x010a
        /*074e*/ 	.byte	0x08
	.zero		1


	//----- nvinfo : EIATTR_NUM_MBARRIERS
	.align		4
.L_56:
        /*0750*/ 	.byte	0x03, 0x38
        /*0752*/ 	.short	0x0002


	//----- nvinfo : EIATTR_EXIT_INSTR_OFFSETS
	.align		4
        /*0754*/ 	.byte	0x04, 0x1c
        /*0756*/ 	.short	(.L_58 - .L_57)


	//   ....[0]....
.L_57:
        /*0758*/ 	.word	0x00012220


	//----- nvinfo : EIATTR_REQNTID
	.align		4
.L_58:
        /*075c*/ 	.byte	0x04, 0x10
        /*075e*/ 	.short	(.L_60 - .L_59)
.L_59:
        /*0760*/ 	.word	0x00000080
        /*0764*/ 	.word	0x00000001
        /*0768*/ 	.word	0x00000001


	//----- nvinfo : EIATTR_CRS_STACK_SIZE
	.align		4
.L_60:
        /*076c*/ 	.byte	0x04, 0x1e
        /*076e*/ 	.short	(.L_62 - .L_61)
.L_61:
        /*0770*/ 	.word	0x00000000


	//----- nvinfo : EIATTR_CBANK_PARAM_SIZE
	.align		4
.L_62:
        /*0774*/ 	.byte	0x03, 0x19
        /*0776*/ 	.short	0x0050


	//----- nvinfo : EIATTR_PARAM_CBANK
	.align		4
        /*0778*/ 	.byte	0x04, 0x0a
        /*077a*/ 	.short	(.L_64 - .L_63)
	.align		4
.L_63:
        /*077c*/ 	.word	index@(.nv.constant0.matmul_kernel)
        /*0780*/ 	.short	0x0380
        /*0782*/ 	.short	0x0050


	//----- nvinfo : EIATTR_SW_WAR
	.align		4
.L_64:
        /*0784*/ 	.byte	0x04, 0x36
        /*0786*/ 	.short	(.L_66 - .L_65)
.L_65:
        /*0788*/ 	.word	0x00000008
.L_66:


//--------------------- .nv.compat                --------------------------
	.section	.nv.compat,"",@"SHT_CUDA_COMPAT_INFO"
	.align	4
        /*0000*/ 	.byte	0x02, 0x02, 0x02, 0x00, 0x02, 0x05, 0x05, 0x00, 0x02, 0x03, 0x00, 0x00, 0x02, 0x06, 0x01, 0x00


//--------------------- .nv.callgraph             --------------------------
	.section	.nv.callgraph,"",@"SHT_CUDA_CALLGRAPH"
	.align	4
	.sectionentsize	8
	.align		4
        /*0000*/ 	.word	0x00000000
	.align		4
        /*0004*/ 	.word	0xffffffff
	.align		4
        /*0008*/ 	.word	0x00000000
	.align		4
        /*000c*/ 	.word	0xfffffffe
	.align		4
        /*0010*/ 	.word	0x00000000
	.align		4
        /*0014*/ 	.word	0xfffffffd
	.align		4
        /*0018*/ 	.word	0x00000000
	.align		4
        /*001c*/ 	.word	0xfffffffc


//--------------------- .text.matmul_kernel       --------------------------
	.section	.text.matmul_kernel,"ax",@progbits
	.align	128
        .global         matmul_kernel
        .type           matmul_kernel,@function
        .size           matmul_kernel,(.L_x_21 - matmul_kernel)
        .other          matmul_kernel,@"STO_CUDA_ENTRY STV_DEFAULT"
matmul_kernel:
.text.matmul_kernel:
[----:B------:R-:W1:Y:S01]  /*0000*/  LDC R1, c[0x0][0x37c] ;  /* 0x0000df00ff017b82 */ /* 0x000e620000000800 */
[----:B------:R-:W2:Y:S01]  /*0010*/  S2R R4, SR_TID.X ;  /* 0x0000000000047919 */ /* 0x000ea20000002100 */
[----:B-1----:R-:W-:Y:S01]  /*0020*/  VIADD R1, R1, 0xfffffeb8 ;  /* 0xfffffeb801017836 */ /* 0x002fe20000000000 */
[----:B--2---:R-:W-:-:S13]  /*0030*/  ISETP.GE.U32.AND P0, PT, R4, 0x20, PT ;  /* 0x000000200400780c */ /* 0x004fda0003f06070 */
[----:B------:R-:W-:Y:S02]  /*0040*/  VOTEU.ANY UP0, P0 ;  /* 0x0000000000ff7886 */ /* 0x000fe40000000100 */
[----:B------:R-:W-:Y:S05]  /*0050*/  BRA.U UP0, `(.L_x_0) ;  /* 0x0000000100b87547 */ /* 0x000fea000b800000 */
[----:B------:R-:W1:Y:S01]  /*0060*/  S2UR UR6, SR_CgaCtaId ;  /* 0x00000000000679c3 */ /* 0x000e620000008800 */
[----:B------:R-:W-:Y:S01]  /*0070*/  NOP ;  /* 0x0000000000007918 */ /* 0x000fe20000000000 */
[----:B------:R-:W-:Y:S02]  /*0080*/  UMOV UR4, 0x40 ;  /* 0x0000004000047882 */ /* 0x000fe40000000000 */
[----:B-1----:R-:W-:-:S09]  /*0090*/  ULEA UR4, UR6, UR4, 0x18 ;  /* 0x0000000406047291 */ /* 0x002fd2000f8ec0ff */
[----:B------:R-:W1:Y:S01]  /*00a0*/  LDS.U8 R0, [UR4] ;  /* 0x00000004ff007984 */ /* 0x000e620008000000 */
[----:B------:R-:W-:Y:S02]  /*00b0*/  UMOV UR4, 0x400 ;  /* 0x0000040000047882 */ /* 0x000fe40000000000 */
[----:B------:R-:W-:Y:S01]  /*00c0*/  ULEA UR4, UR6, UR4, 0x18 ;  /* 0x0000000406047291 */ /* 0x000fe2000f8ec0ff */
[----:B-1----:R-:W-:-:S13]  /*00d0*/  ISETP.NE.AND P0, PT, R0, RZ, PT ;  /* 0x000000ff0000720c */ /* 0x002fda0003f05270 */
[----:B------:R-:W-:Y:S05]  /*00e0*/  @P0 BRA `(.L_x_1) ;  /* 0x00000000007c0947 */ /* 0x000fea0003800000 */
[----:B------:R-:W-:-:S13]  /*00f0*/  ELECT P0, URZ, PT ;  /* 0x0000000000ff782f */ /* 0x000fda0003800000 */
[----:B------:R-:W-:Y:S05]  /*0100*/  @!P0 BRA `(.L_x_2) ;  /* 0x0000000000848947 */ /* 0x000fea0003800000 */
[----:B------:R-:W-:Y:S01]  /*0110*/  UMOV UR5, 0x4 ;  /* 0x0000000400057882 */ /* 0x000fe20000000000 */
[----:B------:R-:W-:Y:S02]  /*0120*/  IMAD.MOV.U32 R6, RZ, RZ, 0x1 ;  /* 0x00000001ff067424 */ /* 0x000fe400078e00ff */
[----:B------:R-:W-:Y:S02]  /*0130*/  IMAD.MOV.U32 R5, RZ, RZ, 0xf ;  /* 0x0000000fff057424 */ /* 0x000fe400078e00ff */
[----:B------:R-:W-:Y:S04]  /*0140*/  DEPBAR.LE SB1, 0x36 ;  /* 0x00009d800000791a */ /* 0x000fe80000000000 */
[----:B------:R-:W1:Y:S02]  /*0150*/  UTCATOMSWS.FIND_AND_SET.ALIGN UP1, UR5, UR5 ;  /* 0x00000005000575e3 */ /* 0x000e640008020800 */
[----:B-1----:R-:W-:-:S04]  /*0160*/  PLOP3.LUT P0, PT, PT, PT, UP1, 0x80, 0x8 ;  /* 0x000000000008781c */ /* 0x002fc80003f0f018 */
[----:B------:R-:W-:-:S04]  /*0170*/  SEL R0, RZ, 0xffffffff, !P0 ;  /* 0xffffffffff007807 */ /* 0x000fc80004000000 */
[----:B------:R-:W-:Y:S01]  /*0180*/  ISETP.NE.AND P0, PT, R0, RZ, PT ;  /* 0x000000ff0000720c */ /* 0x000fe20003f05270 */
[----:B------:R-:W-:-:S12]  /*0190*/  IMAD.U32 R0, RZ, RZ, UR5 ;  /* 0x00000005ff007e24 */ /* 0x000fd8000f8e00ff */
[----:B------:R-:W-:Y:S05]  /*01a0*/  @P0 BRA `(.L_x_3) ;  /* 0x0000000000240947 */ /* 0x000fea0003800000 */
.L_x_4:
[----:B------:R-:W-:Y:S05]  /*01b0*/  NANOSLEEP 0x64 ;  /* 0x000000640000795d */ /* 0x000fea0003800000 */
[----:B------:R-:W-:-:S05]  /*01c0*/  UMOV UR5, 0x4 ;  /* 0x0000000400057882 */ /* 0x000fca0000000000 */
[----:B------:R-:W-:Y:S04]  /*01d0*/  DEPBAR.LE SB1, 0x36 ;  /* 0x00009d800000791a */ /* 0x000fe80000000000 */
[----:B------:R-:W1:Y:S02]  /*01e0*/  UTCATOMSWS.FIND_AND_SET.ALIGN UP1, UR5, UR5 ;  /* 0x00000005000575e3 */ /* 0x000e640008020800 */
[----:B-1----:R-:W-:-:S04]  /*01f0*/  PLOP3.LUT P0, PT, PT, PT, UP1, 0x80, 0x8 ;  /* 0x000000000008781c */ /* 0x002fc80003f0f018 */
[----:B------:R-:W-:-:S04]  /*0200*/  SEL R0, RZ, 0xffffffff, !P0 ;  /* 0xffffffffff007807 */ /* 0x000fc80004000000 */
[----:B------:R-:W-:Y:S01]  /*0210*/  ISETP.NE.AND P0, PT, R0, RZ, PT ;  /* 0x000000ff0000720c */ /* 0x000fe20003f05270 */
[----:B------:R-:W-:-:S12]  /*0220*/  IMAD.U32 R0, RZ, RZ, UR5 ;  /* 0x00000005ff007e24 */ /* 0x000fd8000f8e00ff */
[----:B------:R-:W-:Y:S05]  /*0230*/  @!P0 BRA `(.L_x_4) ;  /* 0xfffffffc00dc8947 */ /* 0x000fea000383ffff */
.L_x_3:
[C---:B------:R-:W-:Y:S01]  /*0240*/  VIADD R3, R0.reuse, 0x10 ;  /* 0x0000001000037836 */ /* 0x040fe20000000000 */
[----:B------:R-:W-:Y:S01]  /*0250*/  UMOV UR5, 0x50 ;  /* 0x0000005000057882 */ /* 0x000fe20000000000 */
[----:B------:R-:W-:Y:S01]  /*0260*/  SHF.L.U32 R2, R5, R0, RZ ;  /* 0x0000000005027219 */ /* 0x000fe200000006ff */
[----:B------:R-:W-:Y:S01]  /*0270*/  ULEA UR5, UR6, UR5, 0x18 ;  /* 0x0000000506057291 */ /* 0x000fe2000f8ec0ff */
[----:B------:R-:W-:Y:S01]  /*0280*/  IMAD.SHL.U32 R0, R0, 0x20, RZ ;  /* 0x0000002000007824 */ /* 0x000fe200078e00ff */
[----:B------:R-:W-:-:S04]  /*0290*/  SHF.L.U32 R3, R6, R3, RZ ;  /* 0x0000000306037219 */ /* 0x000fc800000006ff */
[----:B------:R-:W-:-:S05]  /*02a0*/  LOP3.LUT R2, R3, R2, RZ, 0xfc, !PT ;  /* 0x0000000203027212 */ /* 0x000fca00078efcff */
[----:B------:R1:W-:Y:S04]  /*02b0*/  ATOMS.OR RZ, [UR5], R2 ;  /* 0x00000002ffff798c */ /* 0x0003e8000b000005 */
[----:B------:R1:W-:Y:S01]  /*02c0*/  STS [UR4], R0 ;  /* 0x00000000ff007988 */ /* 0x0003e20008000804 */
[----:B------:R-:W-:Y:S05]  /*02d0*/  BRA `(.L_x_2) ;  /* 0x0000000000107947 */ /* 0x000fea0003800000 */
.L_x_1:
[----:B------:R-:W-:Y:S01]  /*02e0*/  IMAD.MOV.U32 R0, RZ, RZ, -0x1 ;  /* 0xffffffffff007424 */ /* 0x000fe200078e00ff */
[----:B------:R-:W-:-:S04]  /*02f0*/  MOV R2, 0x320 ;  /* 0x0000032000027802 */ /* 0x000fc80000000f00 */
[----:B------:R1:W-:Y:S03]  /*0300*/  STS [UR4], R0 ;  /* 0x00000000ff007988 */ /* 0x0003e60008000804 */
[----:B-1----:R-:W-:Y:S05]  /*0310*/  CALL.REL.NOINC `($__internal_1_$__cuda_sm10x_tcgen05_guardrail_trap_phase_invalid_during_alloc) ;  /* 0x0000011c00e87944 */ /* 0x002fea0003c00000 */
.L_x_2:
[----:B------:R-:W-:Y:S05]  /*0320*/  WARPSYNC.ALL ;  /* 0x0000000000007948 */ /* 0x000fea0003800000 */
[----:B------:R-:W-:Y:S01]  /*0330*/  NOP ;  /* 0x0000000000007918 */ /* 0x000fe20000000000 */
.L_x_0:
[----:B------:R-:W2:Y:S01]  /*0340*/  LDC.64 R56, c[0x0][0x398] ;  /* 0x0000e600ff387b82 */ /* 0x000ea20000000a00 */
[----:B------:R-:W3:Y:S01]  /*0350*/  S2R R6, SR_CTAID.X ;  /* 0x0000000000067919 */ /* 0x000ee20000002500 */
[----:B------:R-:W-:Y:S01]  /*0360*/  UMOV UR11, 0x400 ;  /* 0x00000400000b7882 */ /* 0x000fe20000000000 */
[----:B------:R-:W4:Y:S01]  /*0370*/  LDCU UR4, c[0x0][0x3a4] ;  /* 0x00007480ff0477ac */ /* 0x000f220008000800 */
[----:B------:R-:W5:Y:S04]  /*0380*/  LDCU.128 UR12, c[0x0][0x380] ;  /* 0x00007000ff0c77ac */ /* 0x000f680008000c00 */
[----:B------:R-:W1:Y:S01]  /*0390*/  S2UR UR5, SR_CgaCtaId ;  /* 0x00000000000579c3 */ /* 0x000e620000008800 */
[----:B------:R-:W1:Y:S01]  /*03a0*/  LDCU.64 UR28, c[0x0][0x358] ;  /* 0x00006b00ff1c77ac */ /* 0x000e620008000a00 */
[----:B------:R-:W-:-:S06]  /*03b0*/  UMOV UR7, 0x1 ;  /* 0x0000000100077882 */ /* 0x000fcc0000000000 */
[----:B------:R-:W4:Y:S01]  /*03c0*/  LDC R251, c[0x0][0x3a0] ;  /* 0x0000e800fffb7b82 */ /* 0x000f220000000800 */
[----:B-12---:R-:W-:Y:S01]  /*03d0*/  VIADD R0, R57, 0x3f ;  /* 0x0000003f39007836 */ /* 0x006fe20000000000 */
[----:B------:R-:W-:-:S04]  /*03e0*/  IABS R13, R56 ;  /* 0x00000038000d7213 */ /* 0x000fc80000000000 */
[----:B------:R-:W-:Y:S01]  /*03f0*/  SHF.R.S32.HI R3, RZ, 0x1f, R0 ;  /* 0x0000001fff037819 */ /* 0x000fe20000011400 */
[----:B------:R-:W-:-:S03]  /*0400*/  ULEA UR11, UR5, UR11, 0x18 ;  /* 0x0000000b050b7291 */ /* 0x000fc6000f8ec0ff */
[----:B------:R-:W-:Y:S02]  /*0410*/  LEA.HI R3, R3, R0, RZ, 0x6 ;  /* 0x0000000003037211 */ /* 0x000fe400078f30ff */
[----:B---3--:R-:W-:Y:S01]  /*0420*/  IABS R10, R6 ;  /* 0x00000006000a7213 */ /* 0x008fe20000000000 */
[----:B------:R-:W-:Y:S01]  /*0430*/  UIADD3 UR8, UPT, UPT, UR11, 0x34000, URZ ;  /* 0x000340000b087890 */ /* 0x000fe2000fffe0ff */
[----:B------:R-:W-:-:S05]  /*0440*/  SHF.R.S32.HI R3, RZ, 0x6, R3 ;  /* 0x00000006ff037819 */ /* 0x000fca0000011403 */
[----:B------:R-:W-:-:S05]  /*0450*/  IMAD.SHL.U32 R5, R3, 0x8, RZ ;  /* 0x0000000803057824 */ /* 0x000fca00078e00ff */
[-C--:B------:R-:W-:Y:S02]  /*0460*/  IABS R7, R5.reuse ;  /* 0x0000000500077213 */ /* 0x080fe40000000000 */
[----:B------:R-:W-:Y:S02]  /*0470*/  IABS R11, R5 ;  /* 0x00000005000b7213 */ /* 0x000fe40000000000 */
[----:B------:R-:W1:Y:S08]  /*0480*/  I2F.RP R0, R7 ;  /* 0x0000000700007306 */ /* 0x000e700000209400 */
[----:B-1----:R-:W1:Y:S02]  /*0490*/  MUFU.RCP R0, R0 ;  /* 0x0000000000007308 */ /* 0x002e640000001000 */
[----:B-1----:R-:W-:-:S02]  /*04a0*/  VIADD R2, R0, 0xffffffe ;  /* 0x0ffffffe00027836 */ /* 0x002fc40000000000 */
[----:B------:R-:W-:-:S04]  /*04b0*/  IMAD.MOV R0, RZ, RZ, -R11 ;  /* 0x000000ffff007224 */ /* 0x000fc800078e0a0b */
[----:B------:R1:W2:Y:S02]  /*04c0*/  F2I.FTZ.U32.TRUNC.NTZ R3, R2 ;  /* 0x0000000200037305 */ /* 0x0002a4000021f000 */
[----:B-1----:R-:W-:Y:S02]  /*04d0*/  IMAD.MOV.U32 R2, RZ, RZ, RZ ;  /* 0x000000ffff027224 */ /* 0x002fe400078e00ff */
[----:B--2---:R-:W-:-:S04]  /*04e0*/  IMAD.MOV R8, RZ, RZ, -R3 ;  /* 0x000000ffff087224 */ /* 0x004fc800078e0a03 */
[----:B------:R-:W-:Y:S02]  /*04f0*/  IMAD R9, R8, R7, RZ ;  /* 0x0000000708097224 */ /* 0x000fe400078e02ff */
[----:B------:R-:W-:Y:S02]  /*0500*/  IMAD.MOV.U32 R8, RZ, RZ, R10 ;  /* 0x000000ffff087224 */ /* 0x000fe400078e000a */
[----:B------:R-:W-:-:S06]  /*0510*/  IMAD.HI.U32 R3, R3, R9, R2 ;  /* 0x0000000903037227 */ /* 0x000fcc00078e0002 */
[----:B------:R-:W-:-:S04]  /*0520*/  IMAD.HI.U32 R3, R3, R8, RZ ;  /* 0x0000000803037227 */ /* 0x000fc800078e00ff */
[----:B------:R-:W-:Y:S01]  /*0530*/  IMAD R0, R3, R0, R8 ;  /* 0x0000000003007224 */ /* 0x000fe200078e0208 */
[----:B------:R-:W-:Y:S04]  /*0540*/  BAR.SYNC.DEFER_BLOCKING 0x0 ;  /* 0x0000000000007b1d */ /* 0x000fe80000010000 */
[----:B------:R-:W-:-:S13]  /*0550*/  ISETP.GT.U32.AND P1, PT, R7, R0, PT ;  /* 0x000000000700720c */ /* 0x000fda0003f24070 */
[----:B------:R-:W-:Y:S02]  /*0560*/  @!P1 IMAD.IADD R0, R0, 0x1, -R7 ;  /* 0x0000000100009824 */ /* 0x000fe400078e0a07 */
[----:B------:R-:W-:Y:S01]  /*0570*/  @!P1 VIADD R3, R3, 0x1 ;  /* 0x0000000103039836 */ /* 0x000fe20000000000 */
[----:B------:R-:W-:Y:S02]  /*0580*/  ISETP.NE.AND P1, PT, R5, RZ, PT ;  /* 0x000000ff0500720c */ /* 0x000fe40003f25270 */
[----:B------:R-:W-:Y:S02]  /*0590*/  ISETP.GE.U32.AND P0, PT, R0, R7, PT ;  /* 0x000000070000720c */ /* 0x000fe40003f06070 */
[----:B------:R-:W-:-:S04]  /*05a0*/  LOP3.LUT R0, R6, R5, RZ, 0x3c, !PT ;  /* 0x0000000506007212 */ /* 0x000fc800078e3cff */
[----:B------:R-:W-:Y:S01]  /*05b0*/  ISETP.GE.AND P2, PT, R0, RZ, PT ;  /* 0x000000ff0000720c */ /* 0x000fe20003f46270 */
[----:B------:R-:W-:-:S06]  /*05c0*/  VIADD R0, R56, 0x7f ;  /* 0x0000007f38007836 */ /* 0x000fcc0000000000 */
[----:B------:R-:W-:-:S04]  /*05d0*/  @P0 VIADD R3, R3, 0x1 ;  /* 0x0000000103030836 */ /* 0x000fc80000000000 */
[----:B------:R-:W-:Y:S01]  /*05e0*/  IMAD.MOV.U32 R2, RZ, RZ, R3 ;  /* 0x000000ffff027224 */ /* 0x000fe200078e0003 */
[----:B------:R-:W-:-:S03]  /*05f0*/  SHF.R.S32.HI R3, RZ, 0x1f, R0 ;  /* 0x0000001fff037819 */ /* 0x000fc60000011400 */
[----:B------:R-:W-:Y:S01]  /*0600*/  @!P2 IMAD.MOV R2, RZ, RZ, -R2 ;  /* 0x000000ffff02a224 */ /* 0x000fe200078e0a02 */
[----:B------:R-:W-:Y:S02]  /*0610*/  @!P1 LOP3.LUT R2, RZ, R5, RZ, 0x33, !PT ;  /* 0x00000005ff029212 */ /* 0x000fe400078e33ff */
[----:B------:R-:W-:-:S03]  /*0620*/  LEA.HI R3, R3, R0, RZ, 0x7 ;  /* 0x0000000003037211 */ /* 0x000fc600078f38ff */
[----:B------:R-:W-:Y:S02]  /*0630*/  IMAD.SHL.U32 R10, R2, 0x8, RZ ;  /* 0x00000008020a7824 */ /* 0x000fe400078e00ff */
[----:B------:R-:W-:-:S03]  /*0640*/  IMAD.MOV R2, RZ, RZ, -R2 ;  /* 0x000000ffff027224 */ /* 0x000fc600078e0a02 */
[----:B------:R-:W-:Y:S01]  /*0650*/  LEA.HI.SX32 R3, R3, -R10, 0x19 ;  /* 0x8000000a03037211 */ /* 0x000fe200078fcaff */
[----:B------:R-:W-:-:S03]  /*0660*/  IMAD R12, R5, R2, R6 ;  /* 0x00000002050c7224 */ /* 0x000fc600078e0206 */
[----:B------:R-:W-:Y:S02]  /*0670*/  VIMNMX R11, PT, PT, R3, 0x8, PT ;  /* 0x00000008030b7848 */ /* 0x000fe40003fe0100 */
[----:B------:R-:W-:Y:S02]  /*0680*/  IABS R9, R12 ;  /* 0x0000000c00097213 */ /* 0x000fe40000000000 */
[-C--:B------:R-:W-:Y:S02]  /*0690*/  IABS R7, R11.reuse ;  /* 0x0000000b00077213 */ /* 0x080fe40000000000 */
[----:B------:R-:W-:Y:S02]  /*06a0*/  IABS R6, R11 ;  /* 0x0000000b00067213 */ /* 0x000fe40000000000 */
[----:B------:R-:W1:Y:S08]  /*06b0*/  I2F.RP R0, R7 ;  /* 0x0000000700007306 */ /* 0x000e700000209400 */
[----:B-1----:R-:W1:Y:S02]  /*06c0*/  MUFU.RCP R0, R0 ;  /* 0x0000000000007308 */ /* 0x002e640000001000 */
[----:B-1----:R-:W-:-:S02]  /*06d0*/  VIADD R3, R0, 0xffffffe ;  /* 0x0ffffffe00037836 */ /* 0x002fc40000000000 */
[----:B------:R-:W-:-:S04]  /*06e0*/  IMAD.MOV R0, RZ, RZ, -R6 ;  /* 0x000000ffff007224 */ /* 0x000fc800078e0a06 */
[----:B------:R-:W1:Y:S02]  /*06f0*/  F2I.FTZ.U32.TRUNC.NTZ R3, R3 ;  /* 0x0000000300037305 */ /* 0x000e64000021f000 */
[----:B-1----:R-:W-:-:S04]  /*0700*/  IMAD.MOV R8, RZ, RZ, -R3 ;  /* 0x000000ffff087224 */ /* 0x002fc800078e0a03 */
[----:B------:R-:W-:-:S04]  /*0710*/  IMAD.MOV.U32 R2, RZ, RZ, R8 ;  /* 0x000000ffff027224 */ /* 0x000fc800078e0008 */
[----:B------:R-:W-:Y:S02]  /*0720*/  IMAD R5, R2, R7, RZ ;  /* 0x0000000702057224 */ /* 0x000fe400078e02ff */
[----:B------:R-:W-:-:S04]  /*0730*/  IMAD.MOV.U32 R2, RZ, RZ, RZ ;  /* 0x000000ffff027224 */ /* 0x000fc800078e00ff */
[----:B------:R-:W-:Y:S01]  /*0740*/  IMAD.HI.U32 R2, R3, R5, R2 ;  /* 0x0000000503027227 */ /* 0x000fe200078e0002 */
[----:B------:R-:W-:Y:S01]  /*0750*/  IABS R5, R57 ;  /* 0x0000003900057213 */ /* 0x000fe20000000000 */
[----:B------:R-:W1:Y:S04]  /*0760*/  I2F.RP R3, R13 ;  /* 0x0000000d00037306 */ /* 0x000e680000209400 */
[----:B------:R-:W-:-:S04]  /*0770*/  IMAD.HI.U32 R2, R2, R9, RZ ;  /* 0x0000000902027227 */ /* 0x000fc800078e00ff */
[----:B------:R-:W-:Y:S01]  /*0780*/  IMAD R0, R2, R0, R9 ;  /* 0x0000000002007224 */ /* 0x000fe200078e0209 */
[----:B------:R-:W2:Y:S04]  /*0790*/  I2F.RP R8, R5 ;  /* 0x0000000500087306 */ /* 0x000ea80000209400 */
[----:B------:R-:W-:-:S04]  /*07a0*/  ISETP.GT.U32.AND P1, PT, R7, R0, PT ;  /* 0x000000000700720c */ /* 0x000fc80003f24070 */
[----:B-1----:R-:W1:Y:S08]  /*07b0*/  MUFU.RCP R3, R3 ;  /* 0x0000000300037308 */ /* 0x002e700000001000 */
[----:B--2---:R-:W2:Y:S01]  /*07c0*/  MUFU.RCP R8, R8 ;  /* 0x0000000800087308 */ /* 0x004ea20000001000 */
[----:B------:R-:W-:Y:S02]  /*07d0*/  @!P1 IMAD.IADD R0, R0, 0x1, -R7 ;  /* 0x0000000100009824 */ /* 0x000fe400078e0a07 */
[----:B------:R-:W-:Y:S01]  /*07e0*/  @!P1 VIADD R2, R2, 0x1 ;  /* 0x0000000102029836 */ /* 0x000fe20000000000 */
[----:B------:R-:W-:-:S02]  /*07f0*/  ISETP.NE.AND P1, PT, R11, RZ, PT ;  /* 0x000000ff0b00720c */ /* 0x000fc40003f25270 */
[----:B------:R-:W-:Y:S02]  /*0800*/  ISETP.GE.U32.AND P0, PT, R0, R7, PT ;  /* 0x000000070000720c */ /* 0x000fe40003f06070 */
[----:B------:R-:W-:Y:S01]  /*0810*/  LOP3.LUT R0, R12, R11, RZ, 0x3c, !PT ;  /* 0x0000000b0c007212 */ /* 0x000fe200078e3cff */
[----:B-1----:R-:W-:-:S03]  /*0820*/  VIADD R6, R3, 0xffffffe ;  /* 0x0ffffffe03067836 */ /* 0x002fc60000000000 */
[----:B------:R-:W-:Y:S01]  /*0830*/  ISETP.GE.AND P2, PT, R0, RZ, PT ;  /* 0x000000ff0000720c */ /* 0x000fe20003f46270 */
[----:B------:R1:W3:Y:S01]  /*0840*/  F2I.FTZ.U32.TRUNC.NTZ R7, R6 ;  /* 0x0000000600077305 */ /* 0x0002e2000021f000 */
[----:B--2---:R-:W-:-:S05]  /*0850*/  VIADD R9, R8, 0xffffffe ;  /* 0x0ffffffe08097836 */ /* 0x004fca0000000000 */
[----:B------:R-:W-:Y:S02]  /*0860*/  @P0 VIADD R2, R2, 0x1 ;  /* 0x0000000102020836 */ /* 0x000fe40000000000 */
[----:B-1----:R-:W-:Y:S01]  /*0870*/  IMAD.MOV.U32 R6, RZ, RZ, RZ ;  /* 0x000000ffff067224 */ /* 0x002fe200078e00ff */
[----:B------:R-:W1:Y:S01]  /*0880*/  F2I.FTZ.U32.TRUNC.NTZ R9, R9 ;  /* 0x0000000900097305 */ /* 0x000e62000021f000 */
[----:B------:R-:W-:Y:S01]  /*0890*/  IMAD.MOV.U32 R14, RZ, RZ, R2 ;  /* 0x000000ffff0e7224 */ /* 0x000fe200078e0002 */
[----:B------:R-:W-:-:S03]  /*08a0*/  LOP3.LUT R2, R4, 0x7f, RZ, 0xc0, !PT ;  /* 0x0000007f04027812 */ /* 0x000fc600078ec0ff */
[----:B------:R-:W-:Y:S01]  /*08b0*/  @!P2 IMAD.MOV R14, RZ, RZ, -R14 ;  /* 0x000000ffff0ea224 */ /* 0x000fe200078e0a0e */
[----:B------:R-:W-:Y:S01]  /*08c0*/  @!P1 LOP3.LUT R14, RZ, R11, RZ, 0x33, !PT ;  /* 0x0000000bff0e9212 */ /* 0x000fe200078e33ff */
[----:B---3--:R-:W-:-:S04]  /*08d0*/  IMAD.MOV R8, RZ, RZ, -R7 ;  /* 0x000000ffff087224 */ /* 0x008fc800078e0a07 */
[----:B------:R-:W-:-:S04]  /*08e0*/  IMAD.MOV R0, RZ, RZ, -R14 ;  /* 0x000000ffff007224 */ /* 0x000fc800078e0a0e */
[----:B------:R-:W-:Y:S01]  /*08f0*/  IMAD R0, R11, R0, R12 ;  /* 0x000000000b007224 */ /* 0x000fe200078e020c */
[----:B------:R-:W-:Y:S01]  /*0900*/  SHF.R.S32.HI R12, RZ, 0x6, R4 ;  /* 0x00000006ff0c7819 */ /* 0x000fe20000011404 */
[----:B------:R-:W-:Y:S02]  /*0910*/  IMAD R11, R8, R13, RZ ;  /* 0x0000000d080b7224 */ /* 0x000fe400078e02ff */
[----:B------:R-:W-:Y:S02]  /*0920*/  IMAD.IADD R3, R10, 0x1, R0 ;  /* 0x000000010a037824 */ /* 0x000fe400078e0200 */
[----:B------:R-:W-:Y:S01]  /*0930*/  IMAD.HI.U32 R6, R7, R11, R6 ;  /* 0x0000000b07067227 */ /* 0x000fe200078e0006 */
[----:B------:R-:W-:-:S03]  /*0940*/  SHF.R.U32.HI R11, RZ, 0x5, R4 ;  /* 0x00000005ff0b7819 */ /* 0x000fc60000011604 */
[----:B------:R-:W-:Y:S01]  /*0950*/  IMAD R39, R3, 0x80, R2 ;  /* 0x0000008003277824 */ /* 0x000fe200078e0202 */
[----:B------:R-:W-:Y:S01]  /*0960*/  SHF.R.U32.HI R3, RZ, 0x6, R4 ;  /* 0x00000006ff037819 */ /* 0x000fe20000011604 */
[----:B------:R-:W-:Y:S01]  /*0970*/  IMAD.SHL.U32 R0, R14, 0x40, RZ ;  /* 0x000000400e007824 */ /* 0x000fe200078e00ff */
[----:B------:R-:W-:Y:S01]  /*0980*/  R2UR UR9, R11 ;  /* 0x000000000b0972ca */ /* 0x000fe200000e0000 */
[----:B-1----:R-:W-:Y:S01]  /*0990*/  IMAD.MOV R8, RZ, RZ, -R9 ;  /* 0x000000ffff087224 */ /* 0x002fe200078e0a09 */
[----:B------:R-:W-:Y:S01]  /*09a0*/  IABS R10, R39 ;  /* 0x00000027000a7213 */ /* 0x000fe20000000000 */
[----:B------:R1:W-:Y:S01]  /*09b0*/  STL [R1+0xd4], R39 ;  /* 0x0000d42701007387 */ /* 0x0003e20000100800 */
[----:B------:R-:W-:-:S03]  /*09c0*/  SGXT.U32 R3, R3, 0x1 ;  /* 0x000000010303781a */ /* 0x000fc60000000000 */
[----:B------:R-:W-:Y:S01]  /*09d0*/  IMAD.HI.U32 R6, R6, R10, RZ ;  /* 0x0000000a06067227 */ /* 0x000fe200078e00ff */
[----:B------:R-:W-:-:S03]  /*09e0*/  LOP3.LUT R7, R0, R3, RZ, 0xfc, !PT ;  /* 0x0000000300077212 */ /* 0x000fc600078efcff */
[----:B------:R-:W-:Y:S01]  /*09f0*/  IMAD R3, R8, R5, RZ ;  /* 0x0000000508037224 */ /* 0x000fe200078e02ff */
[----:B------:R-:W-:Y:S01]  /*0a00*/  IABS R11, R7 ;  /* 0x00000007000b7213 */ /* 0x000fe20000000000 */
[----:B------:R-:W-:Y:S01]  /*0a10*/  IMAD.MOV.U32 R8, RZ, RZ, RZ ;  /* 0x000000ffff087224 */ /* 0x000fe200078e00ff */
[C---:B------:R-:W-:Y:S01]  /*0a20*/  LOP3.LUT R18, R7.reuse, 0x4, RZ, 0xfc, !PT ;  /* 0x0000000407127812 */ /* 0x040fe200078efcff */
[----:B------:R-:W-:Y:S01]  /*0a30*/  IMAD.MOV R6, RZ, RZ, -R6 ;  /* 0x000000ffff067224 */ /* 0x000fe200078e0a06 */
[----:B------:R-:W-:Y:S01]  /*0a40*/  LOP3.LUT R17, R7, 0x2, RZ, 0xfc, !PT ;  /* 0x0000000207117812 */ /* 0x000fe200078efcff */
[----:B------:R-:W-:Y:S01]  /*0a50*/  IMAD.HI.U32 R8, R9, R3, R8 ;  /* 0x0000000309087227 */ /* 0x000fe200078e0008 */
[----:B------:R-:W-:Y:S02]  /*0a60*/  SGXT R3, R12, 0x1 ;  /* 0x000000010c03781a */ /* 0x000fe40000000200 */
[----:B------:R-:W-:Y:S01]  /*0a70*/  IABS R15, R17 ;  /* 0x00000011000f7213 */ /* 0x000fe20000000000 */
[----:B------:R-:W-:Y:S01]  /*0a80*/  IMAD R6, R13, R6, R10 ;  /* 0x000000060d067224 */ /* 0x000fe200078e020a */
[----:B------:R-:W-:Y:S01]  /*0a90*/  LOP3.LUT R3, R3, 0x90, RZ, 0xc0, !PT ;  /* 0x0000009003037812 */ /* 0x000fe200078ec0ff */
[----:B------:R-:W-:Y:S01]  /*0aa0*/  IMAD.HI.U32 R9, R8, R11, RZ ;  /* 0x0000000b08097227 */ /* 0x000fe200078e00ff */
[----:B------:R-:W-:-:S02]  /*0ab0*/  LOP3.LUT R19, R7, 0x6, RZ, 0xfc, !PT ;  /* 0x0000000607137812 */ /* 0x000fc400078efcff */
[----:B------:R-:W-:Y:S01]  /*0ac0*/  ISETP.GT.U32.AND P0, PT, R13, R6, PT ;  /* 0x000000060d00720c */ /* 0x000fe20003f04070 */
[----:B------:R-:W-:Y:S01]  /*0ad0*/  IMAD.SHL.U32 R10, R4, 0x4, RZ ;  /* 0x00000004040a7824 */ /* 0x000fe200078e00ff */
[----:B------:R-:W-:Y:S01]  /*0ae0*/  IABS R16, R19 ;  /* 0x0000001300107213 */ /* 0x000fe20000000000 */
[----:B------:R-:W-:Y:S01]  /*0af0*/  IMAD.MOV R14, RZ, RZ, -R9 ;  /* 0x000000ffff0e7224 */ /* 0x000fe200078e0a09 */
[----:B------:R-:W-:Y:S02]  /*0b00*/  IABS R9, R18 ;  /* 0x0000001200097213 */ /* 0x000fe40000000000 */
[----:B------:R-:W-:Y:S01]  /*0b10*/  LOP3.LUT R12, R3, 0x7c, R10, 0x78, !PT ;  /* 0x0000007c030c7812 */ /* 0x000fe200078e780a */
[----:B------:R-:W-:Y:S01]  /*0b20*/  IMAD R10, R5, R14, R11 ;  /* 0x0000000e050a7224 */ /* 0x000fe200078e020b */
[----:B------:R-:W-:Y:S01]  /*0b30*/  ISETP.GE.AND P1, PT, R18, RZ, PT ;  /* 0x000000ff1200720c */ /* 0x000fe20003f26270 */
[----:B------:R-:W-:Y:S01]  /*0b40*/  IMAD.SHL.U32 R3, R4, 0x100, RZ ;  /* 0x0000010004037824 */ /* 0x000fe200078e00ff */
[----:B------:R-:W-:Y:S01]  /*0b50*/  ISETP.GE.AND P4, PT, R17, RZ, PT ;  /* 0x000000ff1100720c */ /* 0x000fe20003f86270 */
[----:B------:R-:W-:Y:S01]  /*0b60*/  IMAD.MOV.U32 R14, RZ, RZ, R9 ;  /* 0x000000ffff0e7224 */ /* 0x000fe200078e0009 */
[----:B------:R-:W-:Y:S01]  /*0b70*/  ISETP.GT.U32.AND P2, PT, R5, R10, PT ;  /* 0x0000000a0500720c */ /* 0x000fe20003f44070 */
[----:B------:R-:W-:Y:S01]  /*0b80*/  @!P0 IMAD.IADD R6, R6, 0x1, -R13 ;  /* 0x0000000106068824 */ /* 0x000fe200078e0a0d */
[----:B------:R-:W-:Y:S01]  /*0b90*/  LOP3.LUT R3, R12, 0x2000, R3, 0xf8, !PT ;  /* 0x000020000c037812 */ /* 0x000fe200078ef803 */
[----:B------:R-:W-:Y:S01]  /*0ba0*/  IMAD.HI.U32 R9, R8, R15, RZ ;  /* 0x0000000f08097227 */ /* 0x000fe200078e00ff */
[----:B------:R-:W-:-:S02]  /*0bb0*/  LOP3.LUT R17, R7, 0xc, RZ, 0xfc, !PT ;  /* 0x0000000c07117812 */ /* 0x000fc400078efcff */
[----:B------:R-:W-:Y:S01]  /*0bc0*/  ISETP.GT.U32.AND P3, PT, R13, R6, PT ;  /* 0x000000060d00720c */ /* 0x000fe20003f64070 */
[----:B------:R-:W-:Y:S01]  /*0bd0*/  IMAD.MOV R12, RZ, RZ, -R9 ;  /* 0x000000ffff0c7224 */ /* 0x000fe200078e0a09 */
[----:B------:R-:W-:Y:S01]  /*0be0*/  IABS R22, R17 ;  /* 0x0000001100167213 */ /* 0x000fe20000000000 */
[----:B------:R-:W-:Y:S01]  /*0bf0*/  IMAD.HI.U32 R9, R8, R14, RZ ;  /* 0x0000000e08097227 */ /* 0x000fe200078e00ff */
[----:B------:R-:W-:Y:S02]  /*0c00*/  ISETP.GE.AND P6, PT, R19, RZ, PT ;  /* 0x000000ff1300720c */ /* 0x000fe40003fc6270 */
[C---:B------:R-:W-:Y:S01]  /*0c10*/  ISETP.GE.AND P5, PT, R7.reuse, RZ, PT ;  /* 0x000000ff0700720c */ /* 0x040fe20003fa6270 */
[----:B------:R-:W-:Y:S01]  /*0c20*/  IMAD.MOV R9, RZ, RZ, -R9 ;  /* 0x000000ffff097224 */ /* 0x000fe200078e0a09 */
[C---:B------:R-:W-:Y:S01]  /*0c30*/  LOP3.LUT R21, R7.reuse, 0x26, RZ, 0xfc, !PT ;  /* 0x0000002607157812 */ /* 0x040fe200078efcff */
[----:B------:R-:W-:Y:S01]  /*0c40*/  @!P2 IMAD.IADD R10, R10, 0x1, -R5 ;  /* 0x000000010a0aa824 */ /* 0x000fe200078e0a05 */
[----:B------:R-:W-:Y:S01]  /*0c50*/  LOP3.LUT R19, R7, 0x22, RZ, 0xfc, !PT ;  /* 0x0000002207137812 */ /* 0x000fe200078efcff */
[C---:B------:R-:W-:Y:S01]  /*0c60*/  IMAD R14, R5.reuse, R9, R14 ;  /* 0x00000009050e7224 */ /* 0x040fe200078e020e */
[----:B------:R-:W-:Y:S01]  /*0c70*/  IABS R46, R21 ;  /* 0x00000015002e7213 */ /* 0x000fe20000000000 */
[----:B------:R-:W-:Y:S01]  /*0c80*/  @!P3 IMAD.IADD R6, R6, 0x1, -R13 ;  /* 0x000000010606b824 */ /* 0x000fe200078e0a0d */
[C---:B------:R-:W-:Y:S01]  /*0c90*/  ISETP.GT.U32.AND P2, PT, R5.reuse, R10, PT ;  /* 0x0000000a0500720c */ /* 0x040fe20003f44070 */
[----:B------:R-:W-:Y:S01]  /*0ca0*/  IMAD.HI.U32 R11, R8, R16, RZ ;  /* 0x00000010080b7227 */ /* 0x000fe200078e00ff */
[----:B------:R-:W-:-:S02]  /*0cb0*/  ISETP.GT.U32.AND P3, PT, R5, R14, PT ;  /* 0x0000000e0500720c */ /* 0x000fc40003f64070 */
[----:B------:R-:W-:Y:S01]  /*0cc0*/  LOP3.LUT R13, R7, 0x8, RZ, 0xfc, !PT ;  /* 0x00000008070d7812 */ /* 0x000fe200078efcff */
[----:B------:R-:W-:Y:S01]  /*0cd0*/  IMAD.MOV R11, RZ, RZ, -R11 ;  /* 0x000000ffff0b7224 */ /* 0x000fe200078e0a0b */
[----:B------:R-:W-:Y:S01]  /*0ce0*/  IABS R42, R19 ;  /* 0x00000013002a7213 */ /* 0x000fe20000000000 */
[----:B------:R-:W-:Y:S01]  /*0cf0*/  IMAD R12, R5, R12, R15 ;  /* 0x0000000c050c7224 */ /* 0x000fe200078e020f */
[----:B------:R-:W-:Y:S01]  /*0d00*/  LOP3.LUT R15, R7, 0xa, RZ, 0xfc, !PT ;  /* 0x0000000a070f7812 */ /* 0x000fe200078efcff */
[C---:B------:R-:W-:Y:S01]  /*0d10*/  IMAD R16, R5.reuse, R11, R16 ;  /* 0x0000000b05107224 */ /* 0x040fe200078e0210 */
[----:B------:R-:W-:Y:S02]  /*0d20*/  IABS R18, R13 ;  /* 0x0000000d00127213 */ /* 0x000fe40000000000 */
[----:B------:R-:W-:Y:S01]  /*0d30*/  IABS R20, R15 ;  /* 0x0000000f00147213 */ /* 0x000fe20000000000 */
[--C-:B------:R-:W-:Y:S01]  /*0d40*/  @!P2 IMAD.IADD R10, R10, 0x1, -R5.reuse ;  /* 0x000000010a0aa824 */ /* 0x100fe200078e0a05 */
[C---:B------:R-:W-:Y:S01]  /*0d50*/  ISETP.GT.U32.AND P2, PT, R5.reuse, R16, PT ;  /* 0x000000100500720c */ /* 0x040fe20003f44070 */
[----:B------:R-:W-:Y:S01]  /*0d60*/  @!P3 IMAD.IADD R14, R14, 0x1, -R5 ;  /* 0x000000010e0eb824 */ /* 0x000fe200078e0a05 */
[----:B------:R-:W-:Y:S01]  /*0d70*/  ISETP.GT.U32.AND P0, PT, R5, R12, PT ;  /* 0x0000000c0500720c */ /* 0x000fe20003f04070 */
[----:B------:R-:W-:Y:S01]  /*0d80*/  IMAD.HI.U32 R11, R8, R20, RZ ;  /* 0x00000014080b7227 */ /* 0x000fe200078e00ff */
[----:B------:R-:W-:-:S02]  /*0d90*/  LOP3.LUT R27, R7, 0x2c, RZ, 0xfc, !PT ;  /* 0x0000002c071b7812 */ /* 0x000fc400078efcff */
[----:B------:R-:W-:Y:S01]  /*0da0*/  ISETP.GT.U32.AND P3, PT, R5, R14, PT ;  /* 0x0000000e0500720c */ /* 0x000fe20003f64070 */
[----:B------:R-:W-:Y:S01]  /*0db0*/  IMAD.HI.U32 R9, R8, R18, RZ ;  /* 0x0000001208097227 */ /* 0x000fe200078e00ff */
[----:B------:R-:W-:Y:S02]  /*0dc0*/  IABS R64, R27 ;  /* 0x0000001b00407213 */ /* 0x000fe40000000000 */
[C---:B------:R-:W-:Y:S01]  /*0dd0*/  LOP3.LUT R25, R7.reuse, 0x2a, RZ, 0xfc, !PT ;  /* 0x0000002a07197812 */ /* 0x040fe200078efcff */
[----:B------:R-:W-:Y:S01]  /*0de0*/  IMAD.MOV R11, RZ, RZ, -R11 ;  /* 0x000000ffff0b7224 */ /* 0x000fe200078e0a0b */
[C---:B------:R-:W-:Y:S01]  /*0df0*/  LOP3.LUT R23, R7.reuse, 0x28, RZ, 0xfc, !PT ;  /* 0x0000002807177812 */ /* 0x040fe200078efcff */
[----:B------:R-:W-:Y:S01]  /*0e00*/  @!P2 IMAD.IADD R16, R16, 0x1, -R5 ;  /* 0x000000011010a824 */ /* 0x000fe200078e0a05 */
[----:B------:R-:W-:Y:S01]  /*0e10*/  IABS R62, R25 ;  /* 0x00000019003e7213 */ /* 0x000fe20000000000 */
[----:B------:R-:W-:Y:S01]  /*0e20*/  IMAD.MOV R9, RZ, RZ, -R9 ;  /* 0x000000ffff097224 */ /* 0x000fe200078e0a09 */
[----:B------:R-:W-:Y:S01]  /*0e30*/  LOP3.LUT R29, R7, 0x30, RZ, 0xfc, !PT ;  /* 0x00000030071d7812 */ /* 0x000fe200078efcff */
[C---:B------:R-:W-:Y:S01]  /*0e40*/  IMAD R20, R5.reuse, R11, R20 ;  /* 0x0000000b05147224 */ /* 0x040fe200078e0214 */
[C---:B------:R-:W-:Y:S01]  /*0e50*/  ISETP.GT.U32.AND P2, PT, R5.reuse, R16, PT ;  /* 0x000000100500720c */ /* 0x040fe20003f44070 */
[----:B------:R-:W-:Y:S01]  /*0e60*/  @!P3 IMAD.IADD R14, R14, 0x1, -R5 ;  /* 0x000000010e0eb824 */ /* 0x000fe200078e0a05 */
[----:B------:R-:W-:Y:S01]  /*0e70*/  IABS R68, R29 ;  /* 0x0000001d00447213 */ /* 0x000fe20000000000 */
[----:B------:R-:W-:Y:S01]  /*0e80*/  IMAD R18, R5, R9, R18 ;  /* 0x0000000905127224 */ /* 0x000fe200078e0212 */
[----:B------:R-:W-:Y:S01]  /*0e90*/  LOP3.LUT R33, R7, 0x34, RZ, 0xfc, !PT ;  /* 0x0000003407217812 */ /* 0x000fe200078efcff */
[----:B------:R-:W-:Y:S01]  /*0ea0*/  @!P1 IMAD.MOV R14, RZ, RZ, -R14 ;  /* 0x000000ffff0e9224 */ /* 0x000fe200078e0a0e */
[C---:B------:R-:W-:Y:S01]  /*0eb0*/  ISETP.GT.U32.AND P1, PT, R5.reuse, R20, PT ;  /* 0x000000140500720c */ /* 0x040fe20003f24070 */
[----:B------:R-:W-:Y:S01]  /*0ec0*/  IMAD.HI.U32 R9, R8, R22, RZ ;  /* 0x0000001608097227 */ /* 0x000fe200078e00ff */
[----:B------:R-:W-:-:S02]  /*0ed0*/  ISETP.GT.U32.AND P3, PT, R5, R18, PT ;  /* 0x000000120500720c */ /* 0x000fc40003f64070 */
[----:B------:R-:W-:Y:S01]  /*0ee0*/  IABS R74, R33 ;  /* 0x00000021004a7213 */ /* 0x000fe20000000000 */
[----:B------:R-:W-:Y:S01]  /*0ef0*/  @!P0 IMAD.IADD R12, R12, 0x1, -R5 ;  /* 0x000000010c0c8824 */ /* 0x000fe200078e0a05 */
[C---:B------:R-:W-:Y:S01]  /*0f00*/  LOP3.LUT R31, R7.reuse, 0x32, RZ, 0xfc, !PT ;  /* 0x00000032071f7812 */ /* 0x040fe200078efcff */
[----:B------:R-:W-:Y:S01]  /*0f10*/  IMAD.MOV R9, RZ, RZ, -R9 ;  /* 0x000000ffff097224 */ /* 0x000fe200078e0a09 */
[----:B------:R-:W-:Y:S01]  /*0f20*/  LOP3.LUT R35, R7, 0x3a, RZ, 0xfc, !PT ;  /* 0x0000003a07237812 */ /* 0x000fe200078efcff */
[--C-:B------:R-:W-:Y:S01]  /*0f30*/  @!P2 IMAD.IADD R16, R16, 0x1, -R5.reuse ;  /* 0x000000011010a824 */ /* 0x100fe200078e0a05 */
[C---:B------:R-:W-:Y:S01]  /*0f40*/  ISETP.GT.U32.AND P0, PT, R5.reuse, R12, PT ;  /* 0x0000000c0500720c */ /* 0x040fe20003f04070 */
[----:B------:R-:W-:Y:S01]  /*0f50*/  IMAD R22, R5, R9, R22 ;  /* 0x0000000905167224 */ /* 0x000fe200078e0216 */
[----:B------:R-:W-:Y:S01]  /*0f60*/  LOP3.LUT R9, R7, 0xe, RZ, 0xfc, !PT ;  /* 0x0000000e07097812 */ /* 0x000fe200078efcff */
[----:B------:R-:W-:Y:S01]  /*0f70*/  @!P6 IMAD.MOV R16, RZ, RZ, -R16 ;  /* 0x000000ffff10e224 */ /* 0x000fe200078e0a10 */
[----:B------:R-:W-:Y:S01]  /*0f80*/  IABS R70, R31 ;  /* 0x0000001f00467213 */ /* 0x000fe20000000000 */
[--C-:B------:R-:W-:Y:S01]  /*0f90*/  @!P1 IMAD.IADD R20, R20, 0x1, -R5.reuse ;  /* 0x0000000114149824 */ /* 0x100fe200078e0a05 */
[----:B------:R-:W-:Y:S01]  /*0fa0*/  ISETP.GT.U32.AND P6, PT, R5, R22, PT ;  /* 0x000000160500720c */ /* 0x000fe20003fc4070 */
[----:B------:R-:W-:Y:S01]  /*0fb0*/  @!P5 IMAD.MOV R10, RZ, RZ, -R10 ;  /* 0x000000ffff0ad224 */ /* 0x000fe200078e0a0a */
[----:B------:R-:W-:Y:S01]  /*0fc0*/  IABS R24, R9 ;  /* 0x0000000900187213 */ /* 0x000fe20000000000 */
[----:B------:R-:W-:Y:S01]  /*0fd0*/  @!P3 IMAD.IADD R18, R18, 0x1, -R5 ;  /* 0x000000011212b824 */ /* 0x000fe200078e0a05 */
[----:B------:R-:W-:-:S02]  /*0fe0*/  ISETP.GE.AND P2, PT, R9, RZ, PT ;  /* 0x000000ff0900720c */ /* 0x000fc40003f46270 */
[----:B------:R-:W-:Y:S01]  /*0ff0*/  ISETP.GT.U32.AND P1, PT, R5, R20, PT ;  /* 0x000000140500720c */ /* 0x000fe20003f24070 */
[----:B------:R-:W-:Y:S01]  /*1000*/  IMAD.HI.U32 R9, R8, R24, RZ ;  /* 0x0000001808097227 */ /* 0x000fe200078e00ff */
[----:B------:R-:W-:Y:S02]  /*1010*/  ISETP.GE.AND P5, PT, R13, RZ, PT ;  /* 0x000000ff0d00720c */ /* 0x000fe40003fa6270 */
[----:B------:R-:W-:Y:S01]  /*1020*/  LOP3.LUT R13, R7, 0x10, RZ, 0xfc, !PT ;  /* 0x00000010070d7812 */ /* 0x000fe200078efcff */
[----:B------:R-:W-:Y:S01]  /*1030*/  @!P0 IMAD.IADD R12, R12, 0x1, -R5 ;  /* 0x000000010c0c8824 */ /* 0x000fe200078e0a05 */
[----:B------:R-:W-:Y:S01]  /*1040*/  ISETP.GE.AND P0, PT, R15, RZ, PT ;  /* 0x000000ff0f00720c */ /* 0x000fe20003f06270 */
[----:B------:R-:W-:Y:S01]  /*1050*/  IMAD.MOV R9, RZ, RZ, -R9 ;  /* 0x000000ffff097224 */ /* 0x000fe200078e0a09 */
[----:B------:R-:W-:Y:S01]  /*1060*/  LOP3.LUT R15, R7, 0x12, RZ, 0xfc, !PT ;  /* 0x00000012070f7812 */ /* 0x000fe200078efcff */
[--C-:B------:R-:W-:Y:S01]  /*1070*/  @!P6 IMAD.IADD R22, R22, 0x1, -R5.reuse ;  /* 0x000000011616e824 */ /* 0x100fe200078e0a05 */
[----:B------:R-:W-:Y:S01]  /*1080*/  IABS R26, R13 ;  /* 0x0000000d001a7213 */ /* 0x000fe20000000000 */
[C---:B------:R-:W-:Y:S01]  /*1090*/  IMAD R24, R5.reuse, R9, R24 ;  /* 0x0000000905187224 */ /* 0x040fe200078e0218 */
[----:B------:R-:W-:Y:S01]  /*10a0*/  IABS R28, R15 ;  /* 0x0000000f001c7213 */ /* 0x000fe20000000000 */
[----:B------:R-:W-:Y:S01]  /*10b0*/  @!P1 IMAD.IADD R20, R20, 0x1, -R5 ;  /* 0x0000000114149824 */ /* 0x000fe200078e0a05 */
[C---:B------:R-:W-:Y:S01]  /*10c0*/  ISETP.GT.U32.AND P6, PT, R5.reuse, R22, PT ;  /* 0x000000160500720c */ /* 0x040fe20003fc4070 */
[----:B------:R-:W-:Y:S01]  /*10d0*/  IMAD.HI.U32 R11, R8, R26, RZ ;  /* 0x0000001a080b7227 */ /* 0x000fe200078e00ff */
[----:B------:R-:W-:-:S02]  /*10e0*/  ISETP.GT.U32.AND P3, PT, R5, R18, PT ;  /* 0x000000120500720c */ /* 0x000fc40003f64070 */
[----:B------:R-:W-:Y:S01]  /*10f0*/  ISETP.GT.U32.AND P1, PT, R5, R24, PT ;  /* 0x000000180500720c */ /* 0x000fe20003f24070 */
[----:B------:R-:W-:Y:S01]  /*1100*/  IMAD.HI.U32 R9, R8, R28, RZ ;  /* 0x0000001c08097227 */ /* 0x000fe200078e00ff */
[----:B------:R-:W-:Y:S02]  /*1110*/  LOP3.LUT R37, R7, 0x3c, RZ, 0xfc, !PT ;  /* 0x0000003c07257812 */ /* 0x000fe400078efcff */
[----:B------:R-:W-:Y:S01]  /*1120*/  IABS R80, R35 ;  /* 0x0000002300507213 */ /* 0x000fe20000000000 */
[----:B------:R-:W-:Y:S01]  /*1130*/  IMAD.MOV R9, RZ, RZ, -R9 ;  /* 0x000000ffff097224 */ /* 0x000fe200078e0a09 */
[----:B------:R-:W-:Y:S01]  /*1140*/  IABS R82, R37 ;  /* 0x0000002500527213 */ /* 0x000fe20000000000 */
[----:B------:R-:W-:Y:S01]  /*1150*/  @!P4 IMAD.MOV R12, RZ, RZ, -R12 ;  /* 0x000000ffff0cc224 */ /* 0x000fe200078e0a0c */
[----:B------:R-:W-:Y:S01]  /*1160*/  ISETP.GE.AND P4, PT, R17, RZ, PT ;  /* 0x000000ff1100720c */ /* 0x000fe20003f86270 */
[----:B------:R-:W-:Y:S01]  /*1170*/  IMAD R28, R5, R9, R28 ;  /* 0x00000009051c7224 */ /* 0x000fe200078e021c */
[----:B------:R-:W-:Y:S01]  /*1180*/  LOP3.LUT R17, R7, 0x14, RZ, 0xfc, !PT ;  /* 0x0000001407117812 */ /* 0x000fe200078efcff */
[----:B------:R-:W-:-:S02]  /*1190*/  IMAD.MOV R11, RZ, RZ, -R11 ;  /* 0x000000ffff0b7224 */ /* 0x000fc400078e0a0b */
[--C-:B------:R-:W-:Y:S01]  /*11a0*/  @!P6 IMAD.IADD R22, R22, 0x1, -R5.reuse ;  /* 0x000000011616e824 */ /* 0x100fe200078e0a05 */
[C---:B------:R-:W-:Y:S01]  /*11b0*/  ISETP.GT.U32.AND P6, PT, R5.reuse, R28, PT ;  /* 0x0000001c0500720c */ /* 0x040fe20003fc4070 */
[--C-:B------:R-:W-:Y:S01]  /*11c0*/  @!P3 IMAD.IADD R18, R18, 0x1, -R5.reuse ;  /* 0x000000011212b824 */ /* 0x100fe200078e0a05 */
[----:B------:R-:W-:Y:S01]  /*11d0*/  IABS R30, R17 ;  /* 0x00000011001e7213 */ /* 0x000fe20000000000 */
[----:B------:R-:W-:Y:S01]  /*11e0*/  IMAD R26, R5, R11, R26 ;  /* 0x0000000b051a7224 */ /* 0x000fe200078e021a */
[----:B------:R-:W-:Y:S01]  /*11f0*/  ISETP.GE.AND P3, PT, R13, RZ, PT ;  /* 0x000000ff0d00720c */ /* 0x000fe20003f66270 */
[----:B------:R-:W-:Y:S01]  /*1200*/  @!P1 IMAD.IADD R24, R24, 0x1, -R5 ;  /* 0x0000000118189824 */ /* 0x000fe200078e0a05 */
[----:B------:R-:W-:Y:S01]  /*1210*/  LOP3.LUT R13, R7, 0x16, RZ, 0xfc, !PT ;  /* 0x00000016070d7812 */ /* 0x000fe200078efcff */
[----:B------:R-:W-:Y:S01]  /*1220*/  @!P5 IMAD.MOV R18, RZ, RZ, -R18 ;  /* 0x000000ffff12d224 */ /* 0x000fe200078e0a12 */
[C---:B------:R-:W-:Y:S01]  /*1230*/  ISETP.GT.U32.AND P5, PT, R5.reuse, R26, PT ;  /* 0x0000001a0500720c */ /* 0x040fe20003fa4070 */
[----:B------:R-:W-:Y:S01]  /*1240*/  IMAD.HI.U32 R11, R8, R30, RZ ;  /* 0x0000001e080b7227 */ /* 0x000fe200078e00ff */
[----:B------:R-:W-:-:S02]  /*1250*/  ISETP.GT.U32.AND P1, PT, R5, R24, PT ;  /* 0x000000180500720c */ /* 0x000fc40003f24070 */
[----:B------:R-:W-:Y:S01]  /*1260*/  IABS R32, R13 ;  /* 0x0000000d00207213 */ /* 0x000fe20000000000 */
[----:B------:R-:W-:Y:S02]  /*1270*/  IMAD.MOV R11, RZ, RZ, -R11 ;  /* 0x000000ffff0b7224 */ /* 0x000fe400078e0a0b */
[----:B------:R-:W-:Y:S02]  /*1280*/  @!P6 IMAD.IADD R28, R28, 0x1, -R5 ;  /* 0x000000011c1ce824 */ /* 0x000fe400078e0a05 */
[C---:B------:R-:W-:Y:S02]  /*1290*/  IMAD R30, R5.reuse, R11, R30 ;  /* 0x0000000b051e7224 */ /* 0x040fe400078e021e */
[----:B------:R-:W-:Y:S01]  /*12a0*/  IMAD.HI.U32 R9, R8, R32, RZ ;  /* 0x0000002008097227 */ /* 0x000fe200078e00ff */
[----:B------:R-:W-:-:S03]  /*12b0*/  ISETP.GT.U32.AND P6, PT, R5, R28, PT ;  /* 0x0000001c0500720c */ /* 0x000fc60003fc4070 */
[--C-:B------:R-:W-:Y:S02]  /*12c0*/  @!P5 IMAD.IADD R26, R26, 0x1, -R5.reuse ;  /* 0x000000011a1ad824 */ /* 0x100fe400078e0a05 */
[----:B------:R-:W-:Y:S01]  /*12d0*/  @!P1 IMAD.IADD R24, R24, 0x1, -R5 ;  /* 0x0000000118189824 */ /* 0x000fe200078e0a05 */
[----:B------:R-:W-:Y:S01]  /*12e0*/  ISETP.GT.U32.AND P1, PT, R5, R30, PT ;  /* 0x0000001e0500720c */ /* 0x000fe20003f24070 */
[----:B------:R-:W-:Y:S01]  /*12f0*/  @!P0 IMAD.MOV R20, RZ, RZ, -R20 ;  /* 0x000000ffff148224 */ /* 0x000fe200078e0a14 */
[----:B------:R-:W-:Y:S01]  /*1300*/  ISETP.GE.AND P0, PT, R15, RZ, PT ;  /* 0x000000ff0f00720c */ /* 0x000fe20003f06270 */
[----:B------:R-:W-:Y:S01]  /*1310*/  IMAD.MOV R9, RZ, RZ, -R9 ;  /* 0x000000ffff097224 */ /* 0x000fe200078e0a09 */
[----:B------:R-:W-:Y:S01]  /*1320*/  ISETP.GT.U32.AND P5, PT, R5, R26, PT ;  /* 0x0000001a0500720c */ /* 0x000fe20003fa4070 */
[----:B------:R-:W-:Y:S01]  /*1330*/  @!P4 IMAD.MOV R22, RZ, RZ, -R22 ;  /* 0x000000ffff16c224 */ /* 0x000fe200078e0a16 */
[----:B------:R-:W-:Y:S01]  /*1340*/  LOP3.LUT R15, R7, 0x18, RZ, 0xfc, !PT ;  /* 0x00000018070f7812 */ /* 0x000fe200078efcff */
[----:B------:R-:W-:Y:S01]  /*1350*/  IMAD R32, R5, R9, R32 ;  /* 0x0000000905207224 */ /* 0x000fe200078e0220 */
[----:B------:R-:W-:Y:S01]  /*1360*/  LOP3.LUT R9, R7, 0x1a, RZ, 0xfc, !PT ;  /* 0x0000001a07097812 */ /* 0x000fe200078efcff */
[--C-:B------:R-:W-:Y:S01]  /*1370*/  @!P6 IMAD.IADD R28, R28, 0x1, -R5.reuse ;  /* 0x000000011c1ce824 */ /* 0x100fe200078e0a05 */
[----:B------:R-:W-:Y:S01]  /*1380*/  IABS R34, R15 ;  /* 0x0000000f00227213 */ /* 0x000fe20000000000 */
[----:B------:R-:W-:Y:S01]  /*1390*/  @!P2 IMAD.MOV R24, RZ, RZ, -R24 ;  /* 0x000000ffff18a224 */ /* 0x000fe200078e0a18 */
[----:B------:R-:W-:Y:S01]  /*13a0*/  ISETP.GT.U32.AND P6, PT, R5, R32, PT ;  /* 0x000000200500720c */ /* 0x000fe20003fc4070 */
[----:B------:R-:W-:Y:S01]  /*13b0*/  @!P1 IMAD.IADD R30, R30, 0x1, -R5 ;  /* 0x000000011e1e9824 */ /* 0x000fe200078e0a05 */
[----:B------:R-:W-:Y:S01]  /*13c0*/  ISETP.GE.AND P4, PT, R17, RZ, PT ;  /* 0x000000ff1100720c */ /* 0x000fe20003f86270 */
[----:B------:R-:W-:Y:S01]  /*13d0*/  IMAD.HI.U32 R11, R8, R34, RZ ;  /* 0x00000022080b7227 */ /* 0x000fe200078e00ff */
[----:B------:R-:W-:-:S02]  /*13e0*/  LOP3.LUT R17, R7, 0x20, RZ, 0xfc, !PT ;  /* 0x0000002007117812 */ /* 0x000fc400078efcff */
[----:B------:R-:W-:Y:S01]  /*13f0*/  ISETP.GT.U32.AND P1, PT, R5, R30, PT ;  /* 0x0000001e0500720c */ /* 0x000fe20003f24070 */
[----:B------:R-:W-:Y:S01]  /*1400*/  @!P5 IMAD.IADD R26, R26, 0x1, -R5 ;  /* 0x000000011a1ad824 */ /* 0x000fe200078e0a05 */
[----:B------:R-:W-:Y:S01]  /*1410*/  ISETP.GE.AND P2, PT, R13, RZ, PT ;  /* 0x000000ff0d00720c */ /* 0x000fe20003f46270 */
[----:B------:R-:W-:Y:S01]  /*1420*/  IMAD.MOV R11, RZ, RZ, -R11 ;  /* 0x000000ffff0b7224 */ /* 0x000fe200078e0a0b */
[----:B------:R-:W-:Y:S01]  /*1430*/  LOP3.LUT R13, R7, 0x1e, RZ, 0xfc, !PT ;  /* 0x0000001e070d7812 */ /* 0x000fe200078efcff */
[----:B------:R-:W-:Y:S01]  /*1440*/  @!P3 IMAD.MOV R26, RZ, RZ, -R26 ;  /* 0x000000ffff1ab224 */ /* 0x000fe200078e0a1a */
[----:B------:R-:W-:Y:S01]  /*1450*/  ISETP.GE.AND P3, PT, R9, RZ, PT ;  /* 0x000000ff0900720c */ /* 0x000fe20003f66270 */
[----:B------:R-:W-:Y:S01]  /*1460*/  IMAD R34, R5, R11, R34 ;  /* 0x0000000b05227224 */ /* 0x000fe200078e0222 */
[----:B------:R-:W-:Y:S01]  /*1470*/  LOP3.LUT R11, R7, 0x1c, RZ, 0xfc, !PT ;  /* 0x0000001c070b7812 */ /* 0x000fe200078efcff */
[----:B------:R-:W-:Y:S01]  /*1480*/  @!P0 IMAD.MOV R28, RZ, RZ, -R28 ;  /* 0x000000ffff1c8224 */ /* 0x000fe200078e0a1c */
[----:B------:R-:W-:Y:S01]  /*1490*/  IABS R9, R9 ;  /* 0x0000000900097213 */ /* 0x000fe20000000000 */
[--C-:B------:R-:W-:Y:S01]  /*14a0*/  @!P6 IMAD.IADD R32, R32, 0x1, -R5.reuse ;  /* 0x000000012020e824 */ /* 0x100fe200078e0a05 */
[----:B------:R-:W-:Y:S01]  /*14b0*/  ISETP.GE.AND P0, PT, R11, RZ, PT ;  /* 0x000000ff0b00720c */ /* 0x000fe20003f06270 */
[----:B------:R-:W-:Y:S01]  /*14c0*/  @!P1 IMAD.IADD R30, R30, 0x1, -R5 ;  /* 0x000000011e1e9824 */ /* 0x000fe200078e0a05 */
[----:B------:R-:W-:Y:S01]  /*14d0*/  IABS R36, R11 ;  /* 0x0000000b00247213 */ /* 0x000fe20000000000 */
[----:B------:R-:W-:Y:S01]  /*14e0*/  IMAD.MOV.U32 R11, RZ, RZ, R9 ;  /* 0x000000ffff0b7224 */ /* 0x000fe200078e0009 */
[----:B------:R-:W-:Y:S01]  /*14f0*/  ISETP.GT.U32.AND P6, PT, R5, R32, PT ;  /* 0x000000200500720c */ /* 0x000fe20003fc4070 */
[----:B------:R-:W-:Y:S01]  /*1500*/  IMAD.MOV.U32 R48, RZ, RZ, R30 ;  /* 0x000000ffff307224 */ /* 0x000fe200078e001e */
[----:B------:R-:W-:Y:S01]  /*1510*/  IABS R40, R17 ;  /* 0x0000001100287213 */ /* 0x000fe20000000000 */
[----:B------:R-:W-:Y:S01]  /*1520*/  IMAD.HI.U32 R9, R8, R11, RZ ;  /* 0x0000000b08097227 */ /* 0x000fe200078e00ff */
[----:B------:R-:W-:-:S02]  /*1530*/  ISETP.GE.AND P1, PT, R13, RZ, PT ;  /* 0x000000ff0d00720c */ /* 0x000fc40003f26270 */
[----:B------:R-:W-:Y:S01]  /*1540*/  IABS R38, R13 ;  /* 0x0000000d00267213 */ /* 0x000fe20000000000 */
[----:B------:R-:W-:Y:S01]  /*1550*/  IMAD.MOV R30, RZ, RZ, -R9 ;  /* 0x000000ffff1e7224 */ /* 0x000fe200078e0a09 */
[----:B------:R-:W-:Y:S01]  /*1560*/  ISETP.GE.AND P5, PT, R15, RZ, PT ;  /* 0x000000ff0f00720c */ /* 0x000fe20003fa6270 */
[----:B------:R-:W-:Y:S01]  /*1570*/  @!P4 IMAD.MOV R48, RZ, RZ, -R48 ;  /* 0x000000ffff30c224 */ /* 0x000fe200078e0a30 */
[C---:B------:R-:W-:Y:S01]  /*1580*/  ISETP.GT.U32.AND P4, PT, R5.reuse, R34, PT ;  /* 0x000000220500720c */ /* 0x040fe20003f84070 */
[C---:B------:R-:W-:Y:S02]  /*1590*/  IMAD R30, R5.reuse, R30, R11 ;  /* 0x0000001e051e7224 */ /* 0x040fe400078e020b */
[----:B------:R-:W-:Y:S02]  /*15a0*/  @!P6 IMAD.IADD R32, R32, 0x1, -R5 ;  /* 0x000000012020e824 */ /* 0x000fe400078e0a05 */
[----:B------:R-:W-:Y:S01]  /*15b0*/  IMAD.HI.U32 R13, R8, R40, RZ ;  /* 0x00000028080d7227 */ /* 0x000fe200078e00ff */
[----:B------:R-:W-:-:S03]  /*15c0*/  ISETP.GT.U32.AND P6, PT, R5, R30, PT ;  /* 0x0000001e0500720c */ /* 0x000fc60003fc4070 */
[----:B------:R-:W-:Y:S02]  /*15d0*/  IMAD.MOV R13, RZ, RZ, -R13 ;  /* 0x000000ffff0d7224 */ /* 0x000fe400078e0a0d */
[----:B------:R-:W-:-:S04]  /*15e0*/  IMAD.HI.U32 R9, R8, R36, RZ ;  /* 0x0000002408097227 */ /* 0x000fc800078e00ff */
[C---:B------:R-:W-:Y:S02]  /*15f0*/  IMAD R40, R5.reuse, R13, R40 ;  /* 0x0000000d05287224 */ /* 0x040fe400078e0228 */
[--C-:B------:R-:W-:Y:S02]  /*1600*/  @!P4 IMAD.IADD R34, R34, 0x1, -R5.reuse ;  /* 0x000000012222c824 */ /* 0x100fe400078e0a05 */
[----:B------:R-:W-:Y:S02]  /*1610*/  @!P6 IMAD.IADD R30, R30, 0x1, -R5 ;  /* 0x000000011e1ee824 */ /* 0x000fe400078e0a05 */
[----:B------:R-:W-:Y:S01]  /*1620*/  IMAD.HI.U32 R11, R8, R38, RZ ;  /* 0x00000026080b7227 */ /* 0x000fe200078e00ff */
[C---:B------:R-:W-:Y:S02]  /*1630*/  ISETP.GT.U32.AND P4, PT, R5.reuse, R34, PT ;  /* 0x000000220500720c */ /* 0x040fe40003f84070 */
[----:B------:R-:W-:Y:S01]  /*1640*/  ISETP.GT.U32.AND P6, PT, R5, R30, PT ;  /* 0x0000001e0500720c */ /* 0x000fe20003fc4070 */
[----:B------:R-:W-:-:S02]  /*1650*/  IMAD.MOV R9, RZ, RZ, -R9 ;  /* 0x000000ffff097224 */ /* 0x000fc400078e0a09 */
[----:B------:R-:W-:Y:S02]  /*1660*/  IMAD.MOV R11, RZ, RZ, -R11 ;  /* 0x000000ffff0b7224 */ /* 0x000fe400078e0a0b */
[C---:B------:R-:W-:Y:S02]  /*1670*/  IMAD R36, R5.reuse, R9, R36 ;  /* 0x0000000905247224 */ /* 0x040fe400078e0224 */
[----:B------:R-:W-:Y:S02]  /*1680*/  IMAD R38, R5, R11, R38 ;  /* 0x0000000b05267224 */ /* 0x000fe400078e0226 */
[----:B------:R-:W-:-:S04]  /*1690*/  IMAD.HI.U32 R11, R8, R46, RZ ;  /* 0x0000002e080b7227 */ /* 0x000fc800078e00ff */
[--C-:B------:R-:W-:Y:S01]  /*16a0*/  @!P6 IMAD.IADD R30, R30, 0x1, -R5.reuse ;  /* 0x000000011e1ee824 */ /* 0x100fe200078e0a05 */
[C---:B------:R-:W-:Y:S01]  /*16b0*/  ISETP.GT.U32.AND P6, PT, R5.reuse, R40, PT ;  /* 0x000000280500720c */ /* 0x040fe20003fc4070 */
[----:B------:R-:W-:Y:S01]  /*16c0*/  @!P4 IMAD.IADD R34, R34, 0x1, -R5 ;  /* 0x000000012222c824 */ /* 0x000fe200078e0a05 */
[C---:B------:R-:W-:Y:S01]  /*16d0*/  ISETP.GT.U32.AND P4, PT, R5.reuse, R36, PT ;  /* 0x000000240500720c */ /* 0x040fe20003f84070 */
[----:B------:R-:W-:Y:S02]  /*16e0*/  IMAD.MOV R11, RZ, RZ, -R11 ;  /* 0x000000ffff0b7224 */ /* 0x000fe400078e0a0b */
[----:B------:R-:W-:Y:S01]  /*16f0*/  @!P5 IMAD.MOV R34, RZ, RZ, -R34 ;  /* 0x000000ffff22d224 */ /* 0x000fe200078e0a22 */
[C---:B------:R-:W-:Y:S01]  /*1700*/  ISETP.GT.U32.AND P5, PT, R5.reuse, R38, PT ;  /* 0x000000260500720c */ /* 0x040fe20003fa4070 */
[----:B------:R-:W-:Y:S02]  /*1710*/  IMAD R46, R5, R11, R46 ;  /* 0x0000000b052e7224 */ /* 0x000fe400078e022e */
[----:B------:R-:W-:Y:S01]  /*1720*/  @!P2 IMAD.MOV R32, RZ, RZ, -R32 ;  /* 0x000000ffff20a224 */ /* 0x000fe200078e0a20 */
[----:B------:R-:W-:Y:S01]  /*1730*/  ISETP.GE.AND P2, PT, R17, RZ, PT ;  /* 0x000000ff1100720c */ /* 0x000fe20003f46270 */
[----:B------:R-:W-:Y:S01]  /*1740*/  IMAD.HI.U32 R15, R8, R42, RZ ;  /* 0x0000002a080f7227 */ /* 0x000fe200078e00ff */
[----:B------:R-:W-:-:S03]  /*1750*/  LOP3.LUT R17, R7, 0x24, RZ, 0xfc, !PT ;  /* 0x0000002407117812 */ /* 0x000fc600078efcff */
[--C-:B------:R-:W-:Y:S01]  /*1760*/  @!P6 IMAD.IADD R40, R40, 0x1, -R5.reuse ;  /* 0x000000012828e824 */ /* 0x100fe200078e0a05 */
[----:B------:R-:W-:Y:S01]  /*1770*/  IABS R44, R17 ;  /* 0x00000011002c7213 */ /* 0x000fe20000000000 */
[--C-:B------:R-:W-:Y:S02]  /*1780*/  @!P4 IMAD.IADD R36, R36, 0x1, -R5.reuse ;  /* 0x000000012424c824 */ /* 0x100fe400078e0a05 */
[----:B------:R-:W-:Y:S01]  /*1790*/  @!P5 IMAD.IADD R38, R38, 0x1, -R5 ;  /* 0x000000012626d824 */ /* 0x000fe200078e0a05 */
[C---:B------:R-:W-:Y:S01]  /*17a0*/  ISETP.GT.U32.AND P6, PT, R5.reuse, R40, PT ;  /* 0x000000280500720c */ /* 0x040fe20003fc4070 */
[----:B------:R-:W-:Y:S01]  /*17b0*/  IMAD.MOV R15, RZ, RZ, -R15 ;  /* 0x000000ffff0f7224 */ /* 0x000fe200078e0a0f */
[C---:B------:R-:W-:Y:S01]  /*17c0*/  ISETP.GT.U32.AND P4, PT, R5.reuse, R36, PT ;  /* 0x000000240500720c */ /* 0x040fe20003f84070 */
[----:B------:R-:W-:Y:S01]  /*17d0*/  IMAD.HI.U32 R9, R8, R44, RZ ;  /* 0x0000002c08097227 */ /* 0x000fe200078e00ff */
[----:B------:R-:W-:-:S03]  /*17e0*/  ISETP.GT.U32.AND P5, PT, R5, R38, PT ;  /* 0x000000260500720c */ /* 0x000fc60003fa4070 */
[C---:B------:R-:W-:Y:S01]  /*17f0*/  IMAD R42, R5.reuse, R15, R42 ;  /* 0x0000000f052a7224 */ /* 0x040fe200078e022a */
[----:B------:R-:W-:Y:S01]  /*1800*/  IABS R15, R23 ;  /* 0x00000017000f7213 */ /* 0x000fe20000000000 */
[----:B------:R-:W-:Y:S02]  /*1810*/  IMAD.MOV R9, RZ, RZ, -R9 ;  /* 0x000000ffff097224 */ /* 0x000fe400078e0a09 */
[----:B------:R-:W-:Y:S02]  /*1820*/  IMAD.MOV.U32 R50, RZ, RZ, R30 ;  /* 0x000000ffff327224 */ /* 0x000fe400078e001e */
[--C-:B------:R-:W-:Y:S01]  /*1830*/  @!P6 IMAD.IADD R40, R40, 0x1, -R5.reuse ;  /* 0x000000012828e824 */ /* 0x100fe200078e0a05 */
[C---:B------:R-:W-:Y:S01]  /*1840*/  ISETP.GT.U32.AND P6, PT, R5.reuse, R46, PT ;  /* 0x0000002e0500720c */ /* 0x040fe20003fc4070 */
[----:B------:R-:W-:Y:S01]  /*1850*/  @!P4 IMAD.IADD R36, R36, 0x1, -R5 ;  /* 0x000000012424c824 */ /* 0x000fe200078e0a05 */
[C---:B------:R-:W-:Y:S01]  /*1860*/  ISETP.GT.U32.AND P4, PT, R5.reuse, R42, PT ;  /* 0x0000002a0500720c */ /* 0x040fe20003f84070 */
[----:B------:R-:W-:-:S02]  /*1870*/  IMAD R44, R5, R9, R44 ;  /* 0x00000009052c7224 */ /* 0x000fc400078e022c */
[----:B------:R-:W-:-:S04]  /*1880*/  IMAD.HI.U32 R11, R8, R64, RZ ;  /* 0x00000040080b7227 */ /* 0x000fc800078e00ff */
[--C-:B------:R-:W-:Y:S01]  /*1890*/  @!P5 IMAD.IADD R38, R38, 0x1, -R5.reuse ;  /* 0x000000012626d824 */ /* 0x100fe200078e0a05 */
[----:B------:R-:W-:Y:S01]  /*18a0*/  ISETP.GT.U32.AND P5, PT, R5, R44, PT ;  /* 0x0000002c0500720c */ /* 0x000fe20003fa4070 */
[----:B------:R-:W-:Y:S01]  /*18b0*/  @!P3 IMAD.MOV R50, RZ, RZ, -R50 ;  /* 0x000000ffff32b224 */ /* 0x000fe200078e0a32 */
[----:B------:R-:W-:Y:S01]  /*18c0*/  ISETP.GE.AND P3, PT, R19, RZ, PT ;  /* 0x000000ff1300720c */ /* 0x000fe20003f66270 */
[----:B------:R-:W-:Y:S01]  /*18d0*/  @!P6 IMAD.IADD R46, R46, 0x1, -R5 ;  /* 0x000000012e2ee824 */ /* 0x000fe200078e0a05 */
[----:B------:R-:W-:Y:S01]  /*18e0*/  LOP3.LUT R19, R7, 0x2e, RZ, 0xfc, !PT ;  /* 0x0000002e07137812 */ /* 0x000fe200078efcff */
[----:B------:R-:W-:Y:S02]  /*18f0*/  IMAD.MOV R11, RZ, RZ, -R11 ;  /* 0x000000ffff0b7224 */ /* 0x000fe400078e0a0b */
[----:B------:R-:W-:Y:S01]  /*1900*/  IMAD.HI.U32 R9, R8, R62, RZ ;  /* 0x0000003e08097227 */ /* 0x000fe200078e00ff */
[C---:B------:R-:W-:Y:S02]  /*1910*/  ISETP.GT.U32.AND P6, PT, R5.reuse, R46, PT ;  /* 0x0000002e0500720c */ /* 0x040fe40003fc4070 */
[----:B------:R-:W-:Y:S01]  /*1920*/  IABS R66, R19 ;  /* 0x0000001300427213 */ /* 0x000fe20000000000 */
[----:B------:R-:W-:-:S02]  /*1930*/  IMAD R64, R5, R11, R64 ;  /* 0x0000000b05407224 */ /* 0x000fc400078e0240 */
[----:B------:R-:W-:Y:S02]  /*1940*/  IMAD.MOV R9, RZ, RZ, -R9 ;  /* 0x000000ffff097224 */ /* 0x000fe400078e0a09 */
[----:B------:R-:W-:Y:S02]  /*1950*/  @!P4 IMAD.IADD R42, R42, 0x1, -R5 ;  /* 0x000000012a2ac824 */ /* 0x000fe400078e0a05 */
[C---:B------:R-:W-:Y:S02]  /*1960*/  IMAD R62, R5.reuse, R9, R62 ;  /* 0x00000009053e7224 */ /* 0x040fe400078e023e */
[----:B------:R-:W-:Y:S01]  /*1970*/  IMAD.HI.U32 R9, R8, R66, RZ ;  /* 0x0000004208097227 */ /* 0x000fe200078e00ff */
[----:B------:R-:W-:-:S03]  /*1980*/  ISETP.GT.U32.AND P4, PT, R5, R42, PT ;  /* 0x0000002a0500720c */ /* 0x000fc60003f84070 */
[--C-:B------:R-:W-:Y:S01]  /*1990*/  @!P6 IMAD.IADD R46, R46, 0x1, -R5.reuse ;  /* 0x000000012e2ee824 */ /* 0x100fe200078e0a05 */
[----:B------:R-:W-:Y:S01]  /*19a0*/  ISETP.GT.U32.AND P6, PT, R5, R64, PT ;  /* 0x000000400500720c */ /* 0x000fe20003fc4070 */
[----:B------:R-:W-:Y:S02]  /*19b0*/  @!P5 IMAD.IADD R44, R44, 0x1, -R5 ;  /* 0x000000012c2cd824 */ /* 0x000fe400078e0a05 */
[----:B------:R-:W-:-:S03]  /*19c0*/  IMAD.HI.U32 R13, R8, R15, RZ ;  /* 0x0000000f080d7227 */ /* 0x000fc600078e00ff */
[C---:B------:R-:W-:Y:S01]  /*19d0*/  ISETP.GT.U32.AND P5, PT, R5.reuse, R44, PT ;  /* 0x0000002c0500720c */ /* 0x040fe20003fa4070 */
[----:B------:R-:W-:Y:S02]  /*19e0*/  IMAD.MOV R9, RZ, RZ, -R9 ;  /* 0x000000ffff097224 */ /* 0x000fe400078e0a09 */
[----:B------:R-:W-:Y:S02]  /*19f0*/  IMAD.MOV R52, RZ, RZ, -R13 ;  /* 0x000000ffff347224 */ /* 0x000fe400078e0a0d */
[C---:B------:R-:W-:Y:S02]  /*1a00*/  IMAD R66, R5.reuse, R9, R66 ;  /* 0x0000000905427224 */ /* 0x040fe400078e0242 */
[C---:B------:R-:W-:Y:S02]  /*1a10*/  IMAD R30, R5.reuse, R52, R15 ;  /* 0x00000034051e7224 */ /* 0x040fe400078e020f */
[----:B------:R-:W-:Y:S01]  /*1a20*/  @!P6 IMAD.IADD R64, R64, 0x1, -R5 ;  /* 0x000000014040e824 */ /* 0x000fe200078e0a05 */
[----:B------:R-:W-:Y:S01]  /*1a30*/  ISETP.GT.U32.AND P6, PT, R5, R66, PT ;  /* 0x000000420500720c */ /* 0x000fe20003fc4070 */
[----:B------:R-:W-:-:S04]  /*1a40*/  IMAD.HI.U32 R11, R8, R68, RZ ;  /* 0x00000044080b7227 */ /* 0x000fc800078e00ff */
[----:B------:R-:W-:Y:S01]  /*1a50*/  @!P4 IMAD.IADD R42, R42, 0x1, -R5 ;  /* 0x000000012a2ac824 */ /* 0x000fe200078e0a05 */
[C---:B------:R-:W-:Y:S01]  /*1a60*/  ISETP.GT.U32.AND P4, PT, R5.reuse, R30, PT ;  /* 0x0000001e0500720c */ /* 0x040fe20003f84070 */
[----:B------:R-:W-:Y:S02]  /*1a70*/  IMAD.MOV R11, RZ, RZ, -R11 ;  /* 0x000000ffff0b7224 */ /* 0x000fe400078e0a0b */
[--C-:B------:R-:W-:Y:S01]  /*1a80*/  @!P5 IMAD.IADD R44, R44, 0x1, -R5.reuse ;  /* 0x000000012c2cd824 */ /* 0x100fe200078e0a05 */
[C---:B------:R-:W-:Y:S01]  /*1a90*/  ISETP.GT.U32.AND P5, PT, R5.reuse, R62, PT ;  /* 0x0000003e0500720c */ /* 0x040fe20003fa4070 */
[C---:B------:R-:W-:Y:S02]  /*1aa0*/  IMAD R68, R5.reuse, R11, R68 ;  /* 0x0000000b05447224 */ /* 0x040fe400078e0244 */
[----:B------:R-:W-:Y:S02]  /*1ab0*/  @!P6 IMAD.IADD R66, R66, 0x1, -R5 ;  /* 0x000000014242e824 */ /* 0x000fe400078e0a05 */
[----:B------:R-:W-:Y:S01]  /*1ac0*/  IMAD.HI.U32 R15, R8, R74, RZ ;  /* 0x0000004a080f7227 */ /* 0x000fe200078e00ff */
[----:B------:R-:W-:-:S03]  /*1ad0*/  ISETP.GT.U32.AND P6, PT, R5, R68, PT ;  /* 0x000000440500720c */ /* 0x000fc60003fc4070 */
[----:B------:R-:W-:Y:S01]  /*1ae0*/  @!P4 IMAD.IADD R30, R30, 0x1, -R5 ;  /* 0x000000011e1ec824 */ /* 0x000fe200078e0a05 */
[----:B------:R-:W-:Y:S01]  /*1af0*/  ISETP.GE.AND P4, PT, R17, RZ, PT ;  /* 0x000000ff1100720c */ /* 0x000fe20003f86270 */
[----:B------:R-:W-:Y:S01]  /*1b00*/  IMAD.MOV R15, RZ, RZ, -R15 ;  /* 0x000000ffff0f7224 */ /* 0x000fe200078e0a0f */
[----:B------:R-:W-:Y:S01]  /*1b10*/  LOP3.LUT R17, R7, 0x36, RZ, 0xfc, !PT ;  /* 0x0000003607117812 */ /* 0x000fe200078efcff */
[----:B------:R-:W-:Y:S01]  /*1b20*/  @!P5 IMAD.IADD R62, R62, 0x1, -R5 ;  /* 0x000000013e3ed824 */ /* 0x000fe200078e0a05 */
[----:B------:R-:W-:Y:S01]  /*1b30*/  ISETP.GE.AND P5, PT, R21, RZ, PT ;  /* 0x000000ff1500720c */ /* 0x000fe20003fa6270 */
[----:B------:R-:W-:Y:S01]  /*1b40*/  IMAD.HI.U32 R13, R8, R70, RZ ;  /* 0x00000046080d7227 */ /* 0x000fe200078e00ff */
[----:B------:R-:W-:Y:S02]  /*1b50*/  LOP3.LUT R21, R7, 0x38, RZ, 0xfc, !PT ;  /* 0x0000003807157812 */ /* 0x000fe400078efcff */
[----:B------:R-:W-:Y:S01]  /*1b60*/  IABS R76, R17 ;  /* 0x00000011004c7213 */ /* 0x000fe20000000000 */
[----:B------:R-:W-:Y:S01]  /*1b70*/  IMAD R74, R5, R15, R74 ;  /* 0x0000000f054a7224 */ /* 0x000fe200078e024a */
[----:B------:R-:W-:Y:S01]  /*1b80*/  LOP3.LUT R15, R7, 0x3e, RZ, 0xfc, !PT ;  /* 0x0000003e070f7812 */ /* 0x000fe200078efcff */
[----:B------:R-:W-:Y:S01]  /*1b90*/  IMAD.MOV R13, RZ, RZ, -R13 ;  /* 0x000000ffff0d7224 */ /* 0x000fe200078e0a0d */
[----:B------:R-:W-:Y:S01]  /*1ba0*/  IABS R78, R21 ;  /* 0x00000015004e7213 */ /* 0x000fe20000000000 */
[----:B------:R-:W-:Y:S01]  /*1bb0*/  @!P6 IMAD.IADD R68, R68, 0x1, -R5 ;  /* 0x000000014444e824 */ /* 0x000fe200078e0a05 */
[----:B------:R-:W-:Y:S01]  /*1bc0*/  IABS R84, R15 ;  /* 0x0000000f00547213 */ /* 0x000fe20000000000 */
[----:B------:R-:W-:-:S02]  /*1bd0*/  IMAD.MOV.U32 R54, RZ, RZ, R44 ;  /* 0x000000ffff367224 */ /* 0x000fc400078e002c */
[----:B------:R-:W-:Y:S02]  /*1be0*/  IMAD.MOV.U32 R52, RZ, RZ, R40 ;  /* 0x000000ffff347224 */ /* 0x000fe400078e0028 */
[C---:B------:R-:W-:Y:S02]  /*1bf0*/  IMAD R70, R5.reuse, R13, R70 ;  /* 0x0000000d05467224 */ /* 0x040fe400078e0246 */
[----:B------:R-:W-:Y:S01]  /*1c00*/  @!P4 IMAD.MOV R54, RZ, RZ, -R54 ;  /* 0x000000ffff36c224 */ /* 0x000fe200078e0a36 */
[C---:B------:R-:W-:Y:S01]  /*1c10*/  ISETP.GT.U32.AND P4, PT, R5.reuse, R68, PT ;  /* 0x000000440500720c */ /* 0x040fe20003f84070 */
[----:B------:R-:W-:Y:S01]  /*1c20*/  IMAD.HI.U32 R7, R8, R76, RZ ;  /* 0x0000004c08077227 */ /* 0x000fe200078e00ff */
[----:B------:R-:W-:-:S03]  /*1c30*/  ISETP.GT.U32.AND P6, PT, R5, R70, PT ;  /* 0x000000460500720c */ /* 0x000fc60003fc4070 */
[----:B------:R-:W-:-:S04]  /*1c40*/  IMAD.HI.U32 R9, R8, R78, RZ ;  /* 0x0000004e08097227 */ /* 0x000fc800078e00ff */
[----:B------:R-:W-:-:S04]  /*1c50*/  IMAD.HI.U32 R11, R8, R80, RZ ;  /* 0x00000050080b7227 */ /* 0x000fc800078e00ff */
[----:B------:R-:W-:-:S04]  /*1c60*/  IMAD.HI.U32 R13, R8, R82, RZ ;  /* 0x00000052080d7227 */ /* 0x000fc800078e00ff */
[----:B------:R-:W-:Y:S01]  /*1c70*/  @!P2 IMAD.MOV R52, RZ, RZ, -R52 ;  /* 0x000000ffff34a224 */ /* 0x000fe200078e0a34 */
[----:B------:R-:W-:Y:S01]  /*1c80*/  ISETP.GT.U32.AND P2, PT, R5, R64, PT ;  /* 0x000000400500720c */ /* 0x000fe20003f44070 */
[----:B------:R-:W-:-:S04]  /*1c90*/  IMAD.HI.U32 R8, R8, R84, RZ ;  /* 0x0000005408087227 */ /* 0x000fc800078e00ff */
[----:B------:R-:W-:Y:S02]  /*1ca0*/  IMAD.MOV R8, RZ, RZ, -R8 ;  /* 0x000000ffff087224 */ /* 0x000fe400078e0a08 */
[----:B------:R-:W-:Y:S01]  /*1cb0*/  @!P0 IMAD.MOV R36, RZ, RZ, -R36 ;  /* 0x000000ffff248224 */ /* 0x000fe200078e0a24 */
[C---:B------:R-:W-:Y:S01]  /*1cc0*/  ISETP.GT.U32.AND P0, PT, R5.reuse, R30, PT ;  /* 0x0000001e0500720c */ /* 0x040fe20003f04070 */
[----:B------:R-:W-:Y:S02]  /*1cd0*/  IMAD.MOV.U32 R58, RZ, RZ, R46 ;  /* 0x000000ffff3a7224 */ /* 0x000fe400078e002e */
[----:B------:R-:W-:Y:S02]  /*1ce0*/  IMAD.MOV R11, RZ, RZ, -R11 ;  /* 0x000000ffff0b7224 */ /* 0x000fe400078e0a0b */
[----:B------:R-:W-:Y:S01]  /*1cf0*/  @!P1 IMAD.MOV R38, RZ, RZ, -R38 ;  /* 0x000000ffff269224 */ /* 0x000fe200078e0a26 */
[C---:B------:R-:W-:Y:S01]  /*1d00*/  ISETP.GT.U32.AND P1, PT, R5.reuse, R62, PT ;  /* 0x0000003e0500720c */ /* 0x040fe20003f24070 */
[----:B------:R-:W-:-:S02]  /*1d10*/  IMAD R84, R5, R8, R84 ;  /* 0x0000000805547224 */ /* 0x000fc400078e0254 */
[----:B------:R-:W-:Y:S01]  /*1d20*/  @!P5 IMAD.MOV R58, RZ, RZ, -R58 ;  /* 0x000000ffff3ad224 */ /* 0x000fe200078e0a3a */
[C---:B------:R-:W-:Y:S01]  /*1d30*/  ISETP.GT.U32.AND P5, PT, R5.reuse, R74, PT ;  /* 0x0000004a0500720c */ /* 0x040fe20003fa4070 */
[C---:B------:R-:W-:Y:S02]  /*1d40*/  IMAD R80, R5.reuse, R11, R80 ;  /* 0x0000000b05507224 */ /* 0x040fe400078e0250 */
[----:B------:R-:W-:Y:S02]  /*1d50*/  IMAD.MOV.U32 R8, RZ, RZ, R42 ;  /* 0x000000ffff087224 */ /* 0x000fe400078e002a */
[----:B------:R-:W-:Y:S02]  /*1d60*/  IMAD.MOV R7, RZ, RZ, -R7 ;  /* 0x000000ffff077224 */ /* 0x000fe400078e0a07 */
[----:B------:R-:W-:Y:S02]  /*1d70*/  IMAD.MOV R9, RZ, RZ, -R9 ;  /* 0x000000ffff097224 */ /* 0x000fe400078e0a09 */
[--C-:B------:R-:W-:Y:S01]  /*1d80*/  @!P4 IMAD.IADD R68, R68, 0x1, -R5.reuse ;  /* 0x000000014444c824 */ /* 0x100fe200078e0a05 */
[C---:B------:R-:W-:Y:S01]  /*1d90*/  ISETP.GT.U32.AND P4, PT, R5.reuse, R84, PT ;  /* 0x000000540500720c */ /* 0x040fe20003f84070 */
[----:B------:R-:W-:Y:S01]  /*1da0*/  @!P3 IMAD.MOV R8, RZ, RZ, -R8 ;  /* 0x000000ffff08b224 */ /* 0x000fe200078e0a08 */
[C---:B------:R-:W-:Y:S01]  /*1db0*/  ISETP.GT.U32.AND P3, PT, R5.reuse, R66, PT ;  /* 0x000000420500720c */ /* 0x040fe20003f64070 */
[----:B------:R-:W-:Y:S01]  /*1dc0*/  @!P2 IMAD.IADD R64, R64, 0x1, -R5 ;  /* 0x000000014040a824 */ /* 0x000fe200078e0a05 */
[C---:B------:R-:W-:Y:S01]  /*1dd0*/  ISETP.GT.U32.AND P2, PT, R5.reuse, R80, PT ;  /* 0x000000500500720c */ /* 0x040fe20003f44070 */
[----:B------:R-:W-:-:S02]  /*1de0*/  IMAD R76, R5, R7, R76 ;  /* 0x00000007054c7224 */ /* 0x000fc400078e024c */
[C---:B------:R-:W-:Y:S01]  /*1df0*/  IMAD R78, R5.reuse, R9, R78 ;  /* 0x00000009054e7224 */ /* 0x040fe200078e024e */
[----:B------:R-:W2:Y:S01]  /*1e00*/  LDS R7, [UR11] ;  /* 0x0000000bff077984 */ /* 0x000ea20008000800 */
[--C-:B------:R-:W-:Y:S02]  /*1e10*/  @!P6 IMAD.IADD R70, R70, 0x1, -R5.reuse ;  /* 0x000000014646e824 */ /* 0x100fe400078e0a05 */
[----:B------:R-:W-:Y:S01]  /*1e20*/  @!P0 IMAD.IADD R30, R30, 0x1, -R5 ;  /* 0x000000011e1e8824 */ /* 0x000fe200078e0a05 */
[C---:B------:R-:W-:Y:S01]  /*1e30*/  ISETP.GT.U32.AND P0, PT, R5.reuse, R76, PT ;  /* 0x0000004c0500720c */ /* 0x040fe20003f04070 */
[----:B------:R-:W-:Y:S01]  /*1e40*/  IMAD.MOV R13, RZ, RZ, -R13 ;  /* 0x000000ffff0d7224 */ /* 0x000fe200078e0a0d */
[C---:B------:R-:W-:Y:S01]  /*1e50*/  ISETP.GT.U32.AND P6, PT, R5.reuse, R70, PT ;  /* 0x000000460500720c */ /* 0x040fe20003fc4070 */
[--C-:B------:R-:W-:Y:S01]  /*1e60*/  @!P1 IMAD.IADD R62, R62, 0x1, -R5.reuse ;  /* 0x000000013e3e9824 */ /* 0x100fe200078e0a05 */
[----:B------:R-:W-:Y:S01]  /*1e70*/  ISETP.GT.U32.AND P1, PT, R5, R78, PT ;  /* 0x0000004e0500720c */ /* 0x000fe20003f24070 */
[----:B------:R-:W-:Y:S01]  /*1e80*/  @!P5 IMAD.IADD R74, R74, 0x1, -R5 ;  /* 0x000000014a4ad824 */ /* 0x000fe200078e0a05 */
[----:B------:R-:W-:Y:S01]  /*1e90*/  ISETP.GE.AND P5, PT, R25, RZ, PT ;  /* 0x000000ff1900720c */ /* 0x000fe20003fa6270 */
[----:B------:R-:W-:-:S02]  /*1ea0*/  IMAD R82, R5, R13, R82 ;  /* 0x0000000d05527224 */ /* 0x000fc400078e0252 */
[--C-:B------:R-:W-:Y:S01]  /*1eb0*/  @!P4 IMAD.IADD R84, R84, 0x1, -R5.reuse ;  /* 0x000000015454c824 */ /* 0x100fe200078e0a05 */
[C---:B------:R-:W-:Y:S01]  /*1ec0*/  ISETP.GT.U32.AND P4, PT, R5.reuse, R74, PT ;  /* 0x0000004a0500720c */ /* 0x040fe20003f84070 */
[--C-:B------:R-:W-:Y:S01]  /*1ed0*/  @!P3 IMAD.IADD R66, R66, 0x1, -R5.reuse ;  /* 0x000000014242b824 */ /* 0x100fe200078e0a05 */
[----:B------:R-:W-:Y:S01]  /*1ee0*/  ISETP.GT.U32.AND P3, PT, R5, R82, PT ;  /* 0x000000520500720c */ /* 0x000fe20003f64070 */
[--C-:B------:R-:W-:Y:S01]  /*1ef0*/  @!P2 IMAD.IADD R80, R80, 0x1, -R5.reuse ;  /* 0x000000015050a824 */ /* 0x100fe200078e0a05 */
[----:B------:R-:W-:Y:S01]  /*1f00*/  ISETP.GE.AND P2, PT, R29, RZ, PT ;  /* 0x000000ff1d00720c */ /* 0x000fe20003f46270 */
[--C-:B------:R-:W-:Y:S01]  /*1f10*/  @!P0 IMAD.IADD R76, R76, 0x1, -R5.reuse ;  /* 0x000000014c4c8824 */ /* 0x100fe200078e0a05 */
[----:B------:R-:W-:Y:S01]  /*1f20*/  ISETP.GE.AND P0, PT, R27, RZ, PT ;  /* 0x000000ff1b00720c */ /* 0x000fe20003f06270 */
[--C-:B------:R-:W-:Y:S01]  /*1f30*/  @!P6 IMAD.IADD R70, R70, 0x1, -R5.reuse ;  /* 0x000000014646e824 */ /* 0x100fe200078e0a05 */
[----:B------:R-:W-:Y:S01]  /*1f40*/  ISETP.GE.AND P6, PT, R23, RZ, PT ;  /* 0x000000ff1700720c */ /* 0x000fe20003fc6270 */
[--C-:B------:R-:W-:Y:S01]  /*1f50*/  @!P1 IMAD.IADD R78, R78, 0x1, -R5.reuse ;  /* 0x000000014e4e9824 */ /* 0x100fe200078e0a05 */
[----:B------:R-:W-:Y:S01]  /*1f60*/  ISETP.GE.AND P1, PT, R19, RZ, PT ;  /* 0x000000ff1300720c */ /* 0x000fe20003f26270 */
[----:B------:R-:W-:Y:S01]  /*1f70*/  @!P5 IMAD.MOV R62, RZ, RZ, -R62 ;  /* 0x000000ffff3ed224 */ /* 0x000fe200078e0a3e */
[----:B------:R-:W-:Y:S01]  /*1f80*/  ISETP.GT.U32.AND P5, PT, R5, R76, PT ;  /* 0x0000004c0500720c */ /* 0x000fe20003fa4070 */
[--C-:B------:R-:W-:Y:S01]  /*1f90*/  @!P4 IMAD.IADD R74, R74, 0x1, -R5.reuse ;  /* 0x000000014a4ac824 */ /* 0x100fe200078e0a05 */
[----:B------:R-:W-:Y:S01]  /*1fa0*/  ISETP.GE.AND P4, PT, R17, RZ, PT ;  /* 0x000000ff1100720c */ /* 0x000fe20003f86270 */
[----:B------:R-:W-:Y:S01]  /*1fb0*/  @!P3 IMAD.IADD R82, R82, 0x1, -R5 ;  /* 0x000000015252b824 */ /* 0x000fe200078e0a05 */
[----:B------:R-:W-:Y:S01]  /*1fc0*/  ISETP.GE.AND P3, PT, R31, RZ, PT ;  /* 0x000000ff1f00720c */ /* 0x000fe20003f66270 */
[----:B------:R-:W-:Y:S01]  /*1fd0*/  @!P2 IMAD.MOV R68, RZ, RZ, -R68 ;  /* 0x000000ffff44a224 */ /* 0x000fe200078e0a44 */
[----:B------:R-:W-:Y:S01]  /*1fe0*/  BAR.SYNC.DEFER_BLOCKING 0x0 ;  /* 0x0000000000007b1d */ /* 0x000fe20000010000 */
[----:B------:R-:W-:Y:S01]  /*1ff0*/  IMAD.MOV.U32 R72, RZ, RZ, R70 ;  /* 0x000000ffff487224 */ /* 0x000fe200078e0046 */
[----:B------:R-:W-:Y:S01]  /*2000*/  ISETP.GT.U32.AND P2, PT, R5, R84, PT ;  /* 0x000000540500720c */ /* 0x000fe20003f44070 */
[----:B------:R-:W-:-:S02]  /*2010*/  IMAD.MOV.U32 R60, RZ, RZ, R30 ;  /* 0x000000ffff3c7224 */ /* 0x000fc400078e001e */
[----:B------:R-:W-:-:S03]  /*2020*/  @!P0 IMAD.MOV R64, RZ, RZ, -R64 ;  /* 0x000000ffff408224 */ /* 0x000fc600078e0a40 */
[----:B------:R-:W3:Y:S01]  /*2030*/  LDC.64 R70, c[0x0][0x3a8] ;  /* 0x0000ea00ff467b82 */ /* 0x000ee20000000a00 */
[----:B------:R-:W-:Y:S01]  /*2040*/  @!P6 IMAD.MOV R60, RZ, RZ, -R60 ;  /* 0x000000ffff3ce224 */ /* 0x000fe200078e0a3c */
[C---:B------:R-:W-:Y:S01]  /*2050*/  ISETP.GT.U32.AND P0, PT, R5.reuse, R78, PT ;  /* 0x0000004e0500720c */ /* 0x040fe20003f04070 */
[----:B------:R-:W-:Y:S01]  /*2060*/  @!P1 IMAD.MOV R66, RZ, RZ, -R66 ;  /* 0x000000ffff429224 */ /* 0x000fe200078e0a42 */
[C---:B------:R-:W-:Y:S01]  /*2070*/  ISETP.GT.U32.AND P1, PT, R5.reuse, R80, PT ;  /* 0x000000500500720c */ /* 0x040fe20003f24070 */
[--C-:B------:R-:W-:Y:S01]  /*2080*/  @!P5 IMAD.IADD R76, R76, 0x1, -R5.reuse ;  /* 0x000000014c4cd824 */ /* 0x100fe200078e0a05 */
[----:B------:R-:W-:Y:S01]  /*2090*/  ISETP.GT.U32.AND P6, PT, R5, R82, PT ;  /* 0x000000520500720c */ /* 0x000fe20003fc4070 */
[----:B------:R-:W-:Y:S01]  /*20a0*/  @!P3 IMAD.MOV R72, RZ, RZ, -R72 ;  /* 0x000000ffff48b224 */ /* 0x000fe200078e0a48 */
[----:B------:R-:W-:Y:S01]  /*20b0*/  ISETP.GE.AND P3, PT, R33, RZ, PT ;  /* 0x000000ff2100720c */ /* 0x000fe20003f66270 */
[----:B------:R-:W-:Y:S01]  /*20c0*/  @!P4 IMAD.MOV R76, RZ, RZ, -R76 ;  /* 0x000000ffff4cc224 */ /* 0x000fe200078e0a4c */
[----:B------:R-:W-:Y:S01]  /*20d0*/  ISETP.GE.AND P4, PT, R39, RZ, PT ;  /* 0x000000ff2700720c */ /* 0x000fe20003f86270 */
[----:B------:R-:W-:Y:S01]  /*20e0*/  @!P2 IMAD.IADD R84, R84, 0x1, -R5 ;  /* 0x000000015454a824 */ /* 0x000fe200078e0a05 */
[----:B------:R-:W-:-:S02]  /*20f0*/  ISETP.NE.AND P2, PT, R56, RZ, PT ;  /* 0x000000ff3800720c */ /* 0x000fc40003f45270 */
[----:B------:R-:W-:Y:S01]  /*2100*/  ISETP.GE.AND P5, PT, R21, RZ, PT ;  /* 0x000000ff1500720c */ /* 0x000fe20003fa6270 */
[--C-:B------:R-:W-:Y:S01]  /*2110*/  @!P0 IMAD.IADD R78, R78, 0x1, -R5.reuse ;  /* 0x000000014e4e8824 */ /* 0x100fe200078e0a05 */
[----:B------:R-:W-:Y:S01]  /*2120*/  ISETP.GE.AND P0, PT, R35, RZ, PT ;  /* 0x000000ff2300720c */ /* 0x000fe20003f06270 */
[--C-:B------:R-:W-:Y:S01]  /*2130*/  @!P1 IMAD.IADD R80, R80, 0x1, -R5.reuse ;  /* 0x0000000150509824 */ /* 0x100fe200078e0a05 */
[----:B------:R-:W-:Y:S01]  /*2140*/  ISETP.GE.AND P1, PT, R37, RZ, PT ;  /* 0x000000ff2500720c */ /* 0x000fe20003f26270 */
[----:B------:R-:W-:Y:S01]  /*2150*/  @!P6 IMAD.IADD R82, R82, 0x1, -R5 ;  /* 0x000000015252e824 */ /* 0x000fe200078e0a05 */
[----:B------:R-:W-:Y:S01]  /*2160*/  ISETP.GE.AND P6, PT, R15, RZ, PT ;  /* 0x000000ff0f00720c */ /* 0x000fe20003fc6270 */
[----:B------:R-:W-:Y:S01]  /*2170*/  @!P3 IMAD.MOV R74, RZ, RZ, -R74 ;  /* 0x000000ffff4ab224 */ /* 0x000fe200078e0a4a */
[----:B------:R-:W-:Y:S01]  /*2180*/  ISETP.NE.AND P3, PT, R57, RZ, PT ;  /* 0x000000ff3900720c */ /* 0x000fe20003f65270 */
[----:B------:R-:W-:Y:S01]  /*2190*/  @!P4 IMAD.MOV R6, RZ, RZ, -R6 ;  /* 0x000000ffff06c224 */ /* 0x000fe200078e0a06 */
[----:B------:R-:W-:Y:S01]  /*21a0*/  LOP3.LUT R5, RZ, R57, RZ, 0x33, !PT ;  /* 0x00000039ff057212 */ /* 0x000fe200078e33ff */
[C---:B---3--:R-:W-:Y:S01]  /*21b0*/  IMAD R108, R70.reuse, 0x24, RZ ;  /* 0x00000024466c7824 */ /* 0x048fe200078e02ff */
[----:B------:R-:W-:Y:S01]  /*21c0*/  @!P2 LOP3.LUT R6, RZ, R56, RZ, 0x33, !PT ;  /* 0x00000038ff06a212 */ /* 0x000fe200078e33ff */
[C---:B------:R-:W-:Y:S01]  /*21d0*/  IMAD R116, R70.reuse, 0x28, RZ ;  /* 0x0000002846747824 */ /* 0x040fe200078e02ff */
[C---:B------:R-:W-:Y:S01]  /*21e0*/  SEL R37, R5.reuse, R62, !P3 ;  /* 0x0000003e05257207 */ /* 0x040fe20005800000 */
[C---:B------:R-:W-:Y:S01]  /*21f0*/  IMAD R124, R70.reuse, 0x2c, RZ ;  /* 0x0000002c467c7824 */ /* 0x040fe200078e02ff */
[----:B------:R-:W-:Y:S01]  /*2200*/  STL [R1+0x108], R108 ;  /* 0x0001086c01007387 */ /* 0x000fe20000100800 */
[----:B------:R-:W-:Y:S01]  /*2210*/  IMAD R132, R70, 0x30, RZ ;  /* 0x0000003046847824 */ /* 0x000fe200078e02ff */
[----:B------:R-:W-:Y:S01]  /*2220*/  LOP3.LUT R62, R4, 0x3f, RZ, 0xc0, !PT ;  /* 0x0000003f043e7812 */ /* 0x000fe200078ec0ff */
[C---:B------:R-:W-:Y:S01]  /*2230*/  IMAD R140, R70.reuse, 0x34, RZ ;  /* 0x00000034468c7824 */ /* 0x040fe200078e02ff */
[----:B------:R-:W-:Y:S01]  /*2240*/  STL [R1+0xfc], R116 ;  /* 0x0000fc7401007387 */ /* 0x000fe20000100800 */
[C---:B------:R-:W-:Y:S01]  /*2250*/  IMAD R148, R70.reuse, 0x38, RZ ;  /* 0x0000003846947824 */ /* 0x040fe200078e02ff */
[C---:B------:R-:W-:Y:S01]  /*2260*/  SEL R47, R5.reuse, R28, !P3 ;  /* 0x0000001c052f7207 */ /* 0x040fe20005800000 */
[C---:B------:R-:W-:Y:S01]  /*2270*/  IMAD R152, R70.reuse, 0x3c, RZ ;  /* 0x0000003c46987824 */ /* 0x040fe200078e02ff */
[----:B------:R-:W-:Y:S01]  /*2280*/  STL [R1+0xec], R124 ;  /* 0x0000ec7c01007387 */ /* 0x000fe20000100800 */
[----:B------:R-:W-:Y:S01]  /*2290*/  IMAD R106, R70, 0x23, RZ ;  /* 0x00000023466a7824 */ /* 0x000fe200078e02ff */
[----:B------:R-:W-:Y:S01]  /*22a0*/  SEL R49, R5, R34, !P3 ;  /* 0x0000002205317207 */ /* 0x000fe20005800000 */
[----:B----4-:R-:W-:Y:S01]  /*22b0*/  IMAD R250, R6, UR4, RZ ;  /* 0x0000000406fa7c24 */ /* 0x010fe2000f8e02ff */
[----:B------:R-:W-:Y:S01]  /*22c0*/  STL [R1+0xe4], R132 ;  /* 0x0000e48401007387 */ /* 0x000fe20000100800 */
[----:B------:R-:W-:Y:S01]  /*22d0*/  VIADD R56, R251, 0xffffffc0 ;  /* 0xffffffc0fb387836 */ /* 0x000fe20000000000 */
[C---:B------:R-:W-:Y:S01]  /*22e0*/  SEL R53, R5.reuse, R60, !P3 ;  /* 0x0000003c05357207 */ /* 0x040fe20005800000 */
[----:B------:R-:W-:Y:S01]  /*22f0*/  @!P5 IMAD.MOV R78, RZ, RZ, -R78 ;  /* 0x000000ffff4ed224 */ /* 0x000fe200078e0a4e */
[----:B------:R-:W-:Y:S01]  /*2300*/  STL [R1+0xe0], R140 ;  /* 0x0000e08c01007387 */ /* 0x000fe20000100800 */
[----:B------:R-:W-:Y:S01]  /*2310*/  @!P0 IMAD.MOV R80, RZ, RZ, -R80 ;  /* 0x000000ffff508224 */ /* 0x000fe200078e0a50 */
[C---:B------:R-:W-:Y:S01]  /*2320*/  SEL R30, R5.reuse, R24, !P3 ;  /* 0x00000018051e7207 */ /* 0x040fe20005800000 */
[----:B------:R-:W-:Y:S01]  /*2330*/  @!P1 IMAD.MOV R82, RZ, RZ, -R82 ;  /* 0x000000ffff529224 */ /* 0x000fe200078e0a52 */
[----:B------:R-:W-:Y:S01]  /*2340*/  STL [R1+0xdc], R148 ;  /* 0x0000dc9401007387 */ /* 0x000fe20000100800 */
[----:B------:R-:W-:Y:S01]  /*2350*/  @!P6 IMAD.MOV R84, RZ, RZ, -R84 ;  /* 0x000000ffff54e224 */ /* 0x000fe200078e0a54 */
[C---:B------:R-:W-:Y:S01]  /*2360*/  SEL R46, R5.reuse, R26, !P3 ;  /* 0x0000001a052e7207 */ /* 0x040fe20005800000 */
[C---:B------:R-:W-:Y:S01]  /*2370*/  IMAD R110, R70.reuse, 0x25, RZ ;  /* 0x00000025466e7824 */ /* 0x040fe200078e02ff */
[----:B------:R-:W-:Y:S01]  /*2380*/  STL [R1+0xd8], R152 ;  /* 0x0000d89801007387 */ /* 0x000fe20000100800 */
[C---:B------:R-:W-:Y:S01]  /*2390*/  IMAD R112, R70.reuse, 0x26, RZ ;  /* 0x0000002646707824 */ /* 0x040fe200078e02ff */
[C---:B------:R-:W-:Y:S01]  /*23a0*/  SEL R29, R5.reuse, R32, !P3 ;  /* 0x00000020051d7207 */ /* 0x040fe20005800000 */
[C---:B------:R-:W-:Y:S01]  /*23b0*/  IMAD R114, R70.reuse, 0x27, RZ ;  /* 0x0000002746727824 */ /* 0x040fe200078e02ff */
[C---:B------:R-:W-:Y:S01]  /*23c0*/  SEL R51, R5.reuse, R36, !P3 ;  /* 0x0000002405337207 */ /* 0x040fe20005800000 */
[----:B------:R-:W-:Y:S01]  /*23d0*/  IMAD R118, R70, 0x29, RZ ;  /* 0x0000002946767824 */ /* 0x000fe200078e02ff */
[C---:B------:R-:W-:Y:S01]  /*23e0*/  SEL R28, R5.reuse, R38, !P3 ;  /* 0x00000026051c7207 */ /* 0x040fe20005800000 */
[----:B------:R-:W-:Y:S01]  /*23f0*/  IMAD.SHL.U32 R75, R250, 0x4, RZ ;  /* 0x00000004fa4b7824 */ /* 0x000fe200078e00ff */
[----:B------:R-:W-:Y:S01]  /*2400*/  SEL R34, R5, R54, !P3 ;  /* 0x0000003605227207 */ /* 0x000fe20005800000 */
[----:B------:R-:W-:Y:S01]  /*2410*/  STL [R1+0x144], R106 ;  /* 0x0001446a01007387 */ /* 0x000fe20000100800 */
[----:B------:R-:W-:Y:S01]  /*2420*/  IMAD R120, R70, 0x2a, RZ ;  /* 0x0000002a46787824 */ /* 0x000fe200078e02ff */
[----:B------:R-:W-:Y:S01]  /*2430*/  ISETP.GE.AND P0, PT, R62, R56, PT ;  /* 0x000000383e00720c */ /* 0x000fe20003f06270 */
[----:B------:R-:W-:Y:S01]  /*2440*/  VIADD R60, R251, 0x3f ;  /* 0x0000003ffb3c7836 */ /* 0x000fe20000000000 */
[C---:B-1----:R-:W-:Y:S01]  /*2450*/  SEL R39, R5.reuse, R10, !P3 ;  /* 0x0000000a05277207 */ /* 0x042fe20005800000 */
[----:B------:R-:W-:Y:S01]  /*2460*/  STL [R1+0x140], R110 ;  /* 0x0001406e01007387 */ /* 0x000fe20000100800 */
[C---:B------:R-:W-:Y:S01]  /*2470*/  SEL R40, R5.reuse, R12, !P3 ;  /* 0x0000000c05287207 */ /* 0x040fe20005800000 */
[C---:B------:R-:W-:Y:S01]  /*2480*/  IMAD R122, R70.reuse, 0x2b, RZ ;  /* 0x0000002b467a7824 */ /* 0x040fe200078e02ff */
[C---:B------:R-:W-:Y:S01]  /*2490*/  SEL R41, R5.reuse, R14, !P3 ;  /* 0x0000000e05297207 */ /* 0x040fe20005800000 */
        /* <DEDUP_REMOVED lines=20> */
[----:B------:R1:W-:Y:S01]  /*25e0*/  STL [R1+0x4c], R75 ;  /* 0x00004c4b01007387 */ /* 0x0003e20000100800 */
[C---:B------:R-:W-:Y:S01]  /*25f0*/  SEL R25, R5.reuse, R66, !P3 ;  /* 0x0000004205197207 */ /* 0x040fe20005800000 */
[C---:B------:R-:W-:Y:S01]  /*2600*/  IMAD R89, R70.reuse, 0x1c, RZ ;  /* 0x0000001c46597824 */ /* 0x040fe200078e02ff */
[C---:B------:R-:W-:Y:S01]  /*2610*/  SEL R55, R5.reuse, R68, !P3 ;  /* 0x0000004405377207 */ /* 0x040fe20005800000 */
[C---:B------:R-:W-:Y:S01]  /*2620*/  IMAD R13, R70.reuse, 0x7, RZ ;  /* 0x00000007460d7824 */ /* 0x040fe200078e02ff */
[C---:B------:R-:W-:Y:S01]  /*2630*/  SEL R36, R5.reuse, R72, !P3 ;  /* 0x0000004805247207 */ /* 0x040fe20005800000 */
[C---:B------:R-:W-:Y:S01]  /*2640*/  IMAD.SHL.U32 R15, R70.reuse, 0x8, RZ ;  /* 0x00000008460f7824 */ /* 0x040fe200078e00ff */
[C---:B------:R-:W-:Y:S01]  /*2650*/  SEL R32, R5.reuse, R74, !P3 ;  /* 0x0000004a05207207 */ /* 0x040fe20005800000 */
[C---:B------:R-:W-:Y:S01]  /*2660*/  IMAD R17, R70.reuse, 0x9, RZ ;  /* 0x0000000946117824 */ /* 0x040fe200078e02ff */
        /* <DEDUP_REMOVED lines=8> */
[----:B------:R-:W-:Y:S01]  /*26f0*/  SEL R252, R5, R84, !P3 ;  /* 0x0000005405fc7207 */ /* 0x000fe20005800000 */
[----:B------:R-:W-:Y:S01]  /*2700*/  VIADD R5, R251, 0xfffffffd ;  /* 0xfffffffdfb057836 */ /* 0x000fe20000000000 */
[----:B--2---:R-:W-:Y:S01]  /*2710*/  R2UR UR10, R7 ;  /* 0x00000000070a72ca */ /* 0x004fe200000e0000 */
[----:B------:R-:W-:Y:S01]  /*2720*/  VIADD R7, R251, 0xffffffff ;  /* 0xfffffffffb077836 */ /* 0x000fe20000000000 */
[----:B-----5:R-:W-:Y:S01]  /*2730*/  IADD3 R74, P2, PT, R75, UR12, RZ ;  /* 0x0000000c4b4a7c10 */ /* 0x020fe2000ff5e0ff */
[----:B------:R-:W-:Y:S01]  /*2740*/  IMAD R59, R70, 0xf, RZ ;  /* 0x0000000f463b7824 */ /* 0x000fe200078e02ff */
[----:B------:R-:W-:Y:S01]  /*2750*/  SEL R22, RZ, 0x4, P0 ;  /* 0x00000004ff167807 */ /* 0x000fe20000000000 */
[----:B------:R-:W-:Y:S01]  /*2760*/  VIADD R8, R251, 0xfffffffe ;  /* 0xfffffffefb087836 */ /* 0x000fe20000000000 */
[----:B------:R-:W-:Y:S01]  /*2770*/  ISETP.GT.AND P0, PT, R60, 0x7f, PT ;  /* 0x0000007f3c00780c */ /* 0x000fe20003f04270 */
[C---:B------:R-:W-:Y:S01]  /*2780*/  IMAD.SHL.U32 R61, R70.reuse, 0x10, RZ ;  /* 0x00000010463d7824 */ /* 0x040fe200078e00ff */
[----:B------:R-:W-:Y:S01]  /*2790*/  ISETP.GE.U32.AND P4, PT, R5, 0x7fffffbe, PT ;  /* 0x7fffffbe0500780c */ /* 0x000fe20003f86070 */
[C---:B------:R-:W-:Y:S01]  /*27a0*/  IMAD.SHL.U32 R5, R70.reuse, 0x2, RZ ;  /* 0x0000000246057824 */ /* 0x040fe200078e00ff */
[----:B------:R-:W-:Y:S01]  /*27b0*/  ISETP.GE.U32.AND P5, PT, R7, 0x7fffffc0, PT ;  /* 0x7fffffc00700780c */ /* 0x000fe20003fa6070 */
[----:B------:R-:W-:Y:S01]  /*27c0*/  IMAD R7, R70, 0x3, RZ ;  /* 0x0000000346077824 */ /* 0x000fe200078e02ff */
[----:B-1----:R-:W-:Y:S01]  /*27d0*/  LEA.HI.X.SX32 R75, R250, UR13, 0x2, P2 ;  /* 0x0000000dfa4b7c11 */ /* 0x002fe200090f16ff */
[C---:B------:R-:W-:Y:S01]  /*27e0*/  IMAD R103, R70.reuse, 0x44, RZ ;  /* 0x0000004446677824 */ /* 0x040fe200078e02ff */
[CC--:B------:R-:W-:Y:S01]  /*27f0*/  LEA R226, P2, R70.reuse, R74.reuse, 0x3 ;  /* 0x0000004a46e27211 */ /* 0x0c0fe200078418ff */
[----:B------:R-:W-:Y:S01]  /*2800*/  IMAD R105, R70, 0x48, RZ ;  /* 0x0000004846697824 */ /* 0x000fe200078e02ff */
[----:B------:R-:W-:Y:S01]  /*2810*/  SEL R22, R22, RZ, P0 ;  /* 0x000000ff16167207 */ /* 0x000fe20000000000 */
[C---:B------:R-:W-:Y:S01]  /*2820*/  IMAD R63, R70.reuse, 0x11, RZ ;  /* 0x00000011463f7824 */ /* 0x040fe200078e02ff */
[-C--:B------:R-:W-:Y:S01]  /*2830*/  IADD3 R228, P0, PT, R23, R74.reuse, RZ ;  /* 0x0000004a17e47210 */ /* 0x080fe20007f1e0ff */
[C---:B------:R-:W-:Y:S01]  /*2840*/  IMAD R65, R70.reuse, 0x12, RZ ;  /* 0x0000001246417824 */ /* 0x040fe200078e02ff */
[-C--:B------:R-:W-:Y:S01]  /*2850*/  LEA.HI.X.SX32 R227, R5, R75.reuse, 0x2, P2 ;  /* 0x0000004b05e37211 */ /* 0x080fe200010f16ff */
        /* <DEDUP_REMOVED lines=13> */
[CC--:B------:R-:W-:Y:S01]  /*2930*/  LEA R238, P0, R70.reuse, R74.reuse, 0x5 ;  /* 0x0000004a46ee7211 */ /* 0x0c0fe200078028ff */
[C---:B------:R-:W-:Y:S01]  /*2940*/  IMAD R115, R70.reuse, 0x5c, RZ ;  /* 0x0000005c46737824 */ /* 0x040fe200078e02ff */
[-C--:B------:R-:W-:Y:S01]  /*2950*/  LEA.HI.X.SX32 R237, R13, R75.reuse, 0x2, P2 ;  /* 0x0000004b0ded7211 */ /* 0x080fe200010f16ff */
[----:B------:R-:W-:Y:S01]  /*2960*/  IMAD R117, R70, 0x60, RZ ;  /* 0x0000006046757824 */ /* 0x000fe200078e02ff */
[-C--:B------:R-:W-:Y:S01]  /*2970*/  IADD3 R240, P2, PT, R108, R74.reuse, RZ ;  /* 0x0000004a6cf07210 */ /* 0x080fe20007f5e0ff */
        /* <DEDUP_REMOVED lines=26> */
[C---:B------:R-:W-:Y:S01]  /*2b20*/  IMAD R95, R70.reuse, 0x1f, RZ ;  /* 0x0000001f465f7824 */ /* 0x040fe200078e02ff */
[CC--:B------:R-:W-:Y:S01]  /*2b30*/  LEA R12, P0, R70.reuse, R74.reuse, 0x6 ;  /* 0x0000004a460c7211 */ /* 0x0c0fe200078030ff */
[C---:B------:R-:W-:Y:S01]  /*2b40*/  IMAD.SHL.U32 R97, R70.reuse, 0x20, RZ ;  /* 0x0000002046617824 */ /* 0x040fe200078e00ff */
[-C--:B------:R-:W-:Y:S01]  /*2b50*/  LEA.HI.X.SX32 R15, R59, R75.reuse, 0x2, P2 ;  /* 0x0000004b3b0f7211 */ /* 0x080fe200010f16ff */
[----:B------:R-:W-:Y:S01]  /*2b60*/  IMAD R133, R70, 0x84, RZ ;  /* 0x0000008446857824 */ /* 0x000fe200078e02ff */
[----:B------:R-:W-:Y:S01]  /*2b70*/  ISETP.GE.U32.AND P3, PT, R8, 0x7fffffbf, PT ;  /* 0x7fffffbf0800780c */ /* 0x000fe20003f66070 */
[C---:B------:R-:W-:Y:S01]  /*2b80*/  IMAD R99, R70.reuse, 0x21, RZ ;  /* 0x0000002146637824 */ /* 0x040fe200078e02ff */
[-C--:B------:R-:W-:Y:S01]  /*2b90*/  IADD3 R10, P2, PT, R103, R74.reuse, RZ ;  /* 0x0000004a670a7210 */ /* 0x080fe20007f5e0ff */
[C---:B------:R-:W-:Y:S01]  /*2ba0*/  IMAD.SHL.U32 R225, R70.reuse, 0x4, RZ ;  /* 0x0000000446e17824 */ /* 0x040fe200078e00ff */
        /* <DEDUP_REMOVED lines=37> */
[----:B------:R1:W-:Y:S01]  /*2e00*/  STL [R1+0x128], R126 ;  /* 0x0001287e01007387 */ /* 0x0003e20000100800 */
[-C--:B------:R-:W-:Y:S01]  /*2e10*/  IADD3 R86, P2, PT, R123, R74.reuse, RZ ;  /* 0x0000004a7b567210 */ /* 0x080fe20007f5e0ff */
[C---:B------:R-:W-:Y:S01]  /*2e20*/  IMAD R130, R70.reuse, 0x2f, RZ ;  /* 0x0000002f46827824 */ /* 0x040fe200078e02ff */
[-C--:B------:R-:W-:Y:S01]  /*2e30*/  LEA.HI.X.SX32 R85, R85, R75.reuse, 0x2, P0 ;  /* 0x0000004b55557211 */ /* 0x080fe200000f16ff */
[----:B------:R2:W-:Y:S01]  /*2e40*/  STL [R1+0x124], R128 ;  /* 0x0001248001007387 */ /* 0x0005e20000100800 */
[-C--:B------:R-:W-:Y:S01]  /*2e50*/  IADD3 R88, P0, PT, R125, R74.reuse, RZ ;  /* 0x0000004a7d587210 */ /* 0x080fe20007f1e0ff */
[C---:B------:R-:W-:Y:S01]  /*2e60*/  IMAD R27, R70.reuse, 0xc4, RZ ;  /* 0x000000c4461b7824 */ /* 0x040fe200078e02ff */
[-C--:B------:R-:W-:Y:S01]  /*2e70*/  LEA.HI.X.SX32 R87, R87, R75.reuse, 0x2, P2 ;  /* 0x0000004b57577211 */ /* 0x080fe200010f16ff */
[C---:B------:R-:W-:Y:S01]  /*2e80*/  IMAD R57, R70.reuse, 0xc8, RZ ;  /* 0x000000c846397824 */ /* 0x040fe200078e02ff */
[-C--:B------:R-:W-:Y:S01]  /*2e90*/  IADD3 R90, P2, PT, R127, R74.reuse, RZ ;  /* 0x0000004a7f5a7210 */ /* 0x080fe20007f5e0ff */
[----:B------:R3:W-:Y:S01]  /*2ea0*/  STL [R1+0x120], R130 ;  /* 0x0001208201007387 */ /* 0x0007e20000100800 */
        /* <DEDUP_REMOVED lines=10> */
[CC--:B------:R-:W-:Y:S01]  /*2f50*/  LEA R96, P0, R70.reuse, R74.reuse, 0x7 ;  /* 0x0000004a46607211 */ /* 0x0c0fe200078038ff */
[C---:B------:R-:W-:Y:S01]  /*2f60*/  IMAD R138, R70.reuse, 0x33, RZ ;  /* 0x00000033468a7824 */ /* 0x040fe200078e02ff */
[-C--:B------:R-:W-:Y:S01]  /*2f70*/  LEA.HI.X.SX32 R95, R95, R75.reuse, 0x2, P2 ;  /* 0x0000004b5f5f7211 */ /* 0x080fe200010f16ff */
[----:B------:R5:W-:Y:S01]  /*2f80*/  STL [R1+0x118], R136 ;  /* 0x0001188801007387 */ /* 0x000be20000100800 */
[-C--:B------:R-:W-:Y:S01]  /*2f90*/  IADD3 R98, P2, PT, R133, R74.reuse, RZ ;  /* 0x0000004a85627210 */ /* 0x080fe20007f5e0ff */
[C---:B------:R-:W-:Y:S01]  /*2fa0*/  IMAD R63, R70.reuse, 0xd4, RZ ;  /* 0x000000d4463f7824 */ /* 0x040fe200078e02ff */
[-C--:B------:R-:W-:Y:S01]  /*2fb0*/  LEA.HI.X.SX32 R97, R97, R75.reuse, 0x2, P0 ;  /* 0x0000004b61617211 */ /* 0x080fe200000f16ff */
[C---:B------:R-:W-:Y:S01]  /*2fc0*/  IMAD R65, R70.reuse, 0xd8, RZ ;  /* 0x000000d846417824 */ /* 0x040fe200078e02ff */
[CC--:B------:R-:W-:Y:S01]  /*2fd0*/  LEA R230, P0, R70.reuse, R74.reuse, 0x4 ;  /* 0x0000004a46e67211 */ /* 0x0c0fe200078020ff */
[C---:B------:R-:W-:Y:S01]  /*2fe0*/  IMAD R142, R70.reuse, 0x35, RZ ;  /* 0x00000035468e7824 */ /* 0x040fe200078e02ff */
[-C--:B------:R-:W-:Y:S01]  /*2ff0*/  LEA.HI.X.SX32 R99, R99, R75.reuse, 0x2, P2 ;  /* 0x0000004b63637211 */ /* 0x080fe200010f16ff */
[----:B------:R1:W-:Y:S01]  /*3000*/  STL [R1+0x114], R138 ;  /* 0x0001148a01007387 */ /* 0x0003e20000100800 */
[-C--:B------:R-:W-:Y:S01]  /*3010*/  IADD3 R100, P2, PT, R135, R74.reuse, RZ ;  /* 0x0000004a87647210 */ /* 0x080fe20007f5e0ff */
[C---:B------:R-:W-:Y:S01]  /*3020*/  IMAD R68, R70.reuse, 0x36, RZ ;  /* 0x0000003646447824 */ /* 0x040fe200078e02ff */
[CC--:B------:R-:W-:Y:S01]  /*3030*/  LEA.HI.X.SX32 R231, R225.reuse, R75.reuse, 0x2, P0 ;  /* 0x0000004be1e77211 */ /* 0x0c0fe200000f16ff */
[C---:B------:R-:W-:Y:S01]  /*3040*/  IMAD R66, R70.reuse, 0x37, RZ ;  /* 0x0000003746427824 */ /* 0x040fe200078e02ff */
[-C--:B------:R-:W-:Y:S01]  /*3050*/  IADD3 R224, P0, PT, R225, R74.reuse, RZ ;  /* 0x0000004ae1e07210 */ /* 0x080fe20007f1e0ff */
[C---:B------:R-:W-:Y:S01]  /*3060*/  IMAD R64, R70.reuse, 0x39, RZ ;  /* 0x0000003946407824 */ /* 0x040fe200078e02ff */
[-C--:B------:R-:W-:Y:S01]  /*3070*/  LEA.HI.X.SX32 R101, R101, R75.reuse, 0x2, P2 ;  /* 0x0000004b65657211 */ /* 0x080fe200010f16ff */
[C---:B------:R-:W-:Y:S01]  /*3080*/  IMAD R58, R70.reuse, 0x3a, RZ ;  /* 0x0000003a463a7824 */ /* 0x040fe200078e02ff */
[-C--:B------:R-:W-:Y:S01]  /*3090*/  IADD3 R102, P2, PT, R137, R74.reuse, RZ ;  /* 0x0000004a89667210 */ /* 0x080fe20007f5e0ff */
[----:B------:R1:W-:Y:S01]  /*30a0*/  STL [R1+0x110], R142 ;  /* 0x0001108e01007387 */ /* 0x0003e20000100800 */
[CC--:B------:R-:W-:Y:S01]  /*30b0*/  LEA.HI.X.SX32 R225, R70.reuse, R75.reuse, 0x2, P0 ;  /* 0x0000004b46e17211 */ /* 0x0c0fe200000f16ff */
[----:B------:R-:W-:Y:S01]  /*30c0*/  IMAD R215, R70, 0xf0, RZ ;  /* 0x000000f046d77824 */ /* 0x000fe200078e02ff */
[-C--:B------:R-:W-:Y:S01]  /*30d0*/  IADD3 R104, P0, PT, R139, R74.reuse, RZ ;  /* 0x0000004a8b687210 */ /* 0x080fe20007f1e0ff */
[----:B------:R-:W-:Y:S01]  /*30e0*/  STL [R1+0x10c], R68 ;  /* 0x00010c4401007387 */ /* 0x000fe20000100800 */
[-C--:B------:R-:W-:Y:S01]  /*30f0*/  LEA.HI.X.SX32 R103, R106, R75.reuse, 0x2, P2 ;  /* 0x0000004b6a677211 */ /* 0x080fe200010f16ff */
[----:B------:R-:W-:Y:S01]  /*3100*/  IMAD R217, R70, 0xf4, RZ ;  /* 0x000000f446d97824 */ /* 0x000fe200078e02ff */
[-C--:B------:R-:W-:Y:S01]  /*3110*/  IADD3 R106, P2, PT, R141, R74.reuse, RZ ;  /* 0x0000004a8d6a7210 */ /* 0x080fe20007f5e0ff */
[----:B------:R-:W-:Y:S01]  /*3120*/  STL [R1+0x104], R66 ;  /* 0x0001044201007387 */ /* 0x000fe20000100800 */
[----:B------:R-:W-:Y:S01]  /*3130*/  LEA.HI.X.SX32 R105, R108, R75, 0x2, P0 ;  /* 0x0000004b6c697211 */ /* 0x000fe200000f16ff */
[----:B------:R-:W-:Y:S01]  /*3140*/  IMAD R248, R62, R71, RZ ;  /* 0x000000473ef87224 */ /* 0x000fe200078e02ff */
[-C--:B------:R-:W-:Y:S01]  /*3150*/  IADD3 R108, P0, PT, R143, R74.reuse, RZ ;  /* 0x0000004a8f6c7210 */ /* 0x080fe20007f1e0ff */
[----:B------:R-:W-:Y:S01]  /*3160*/  IMAD R143, R70, 0xdc, RZ ;  /* 0x000000dc468f7824 */ /* 0x000fe200078e02ff */
[-C--:B------:R-:W-:Y:S01]  /*3170*/  LEA.HI.X.SX32 R107, R110, R75.reuse, 0x2, P2 ;  /* 0x0000004b6e6b7211 */ /* 0x080fe200010f16ff */
[----:B------:R-:W-:Y:S01]  /*3180*/  STL [R1+0x100], R64 ;  /* 0x0001004001007387 */ /* 0x000fe20000100800 */
[-C--:B------:R-:W-:Y:S01]  /*3190*/  IADD3 R110, P2, PT, R145, R74.reuse, RZ ;  /* 0x0000004a916e7210 */ /* 0x080fe20007f5e0ff */
[----:B------:R-:W-:Y:S01]  /*31a0*/  IMAD R145, R70, 0xe0, RZ ;  /* 0x000000e046917824 */ /* 0x000fe200078e02ff */
[-C--:B------:R-:W-:Y:S01]  /*31b0*/  LEA.HI.X.SX32 R109, R112, R75.reuse, 0x2, P0 ;  /* 0x0000004b706d7211 */ /* 0x080fe200000f16ff */
[----:B------:R1:W-:Y:S01]  /*31c0*/  STL [R1+0xf8], R58 ;  /* 0x0000f83a01007387 */ /* 0x0003e20000100800 */
[-C--:B------:R-:W-:Y:S01]  /*31d0*/  IADD3 R112, P0, PT, R147, R74.reuse, RZ ;  /* 0x0000004a93707210 */ /* 0x080fe20007f1e0ff */
[----:B------:R-:W-:Y:S01]  /*31e0*/  IMAD R147, R70, 0xe4, RZ ;  /* 0x000000e446937824 */ /* 0x000fe200078e02ff */
[-C--:B------:R-:W-:Y:S01]  /*31f0*/  LEA.HI.X.SX32 R111, R114, R75.reuse, 0x2, P2 ;  /* 0x0000004b726f7211 */ /* 0x080fe200010f16ff */
[C---:B------:R-:W-:Y:S01]  /*3200*/  IMAD R219, R70.reuse, 0xf8, RZ ;  /* 0x000000f846db7824 */ /* 0x040fe200078e02ff */
[-C--:B------:R-:W-:Y:S01]  /*3210*/  IADD3 R114, P2, PT, R149, R74.reuse, RZ ;  /* 0x0000004a95727210 */ /* 0x080fe20007f5e0ff */
[----:B------:R-:W-:Y:S01]  /*3220*/  IMAD R149, R70, 0xe8, RZ ;  /* 0x000000e846957824 */ /* 0x000fe200078e02ff */
[-C--:B------:R-:W-:Y:S01]  /*3230*/  LEA.HI.X.SX32 R113, R116, R75.reuse, 0x2, P0 ;  /* 0x0000004b74717211 */ /* 0x080fe200000f16ff */
[----:B------:R-:W-:Y:S01]  /*3240*/  USHF.L.U32 UR4, UR9, 0x15, URZ ;  /* 0x0000001509047899 */ /* 0x000fe200080006ff */
[-C--:B------:R-:W-:Y:S01]  /*3250*/  IADD3 R116, P0, PT, R151, R74.reuse, RZ ;  /* 0x0000004a97747210 */ /* 0x080fe20007f1e0ff */
[----:B------:R-:W-:Y:S01]  /*3260*/  IMAD R151, R70, 0xec, RZ ;  /* 0x000000ec46977824 */ /* 0x000fe200078e02ff */
[-C--:B------:R-:W-:Y:S01]  /*3270*/  LEA.HI.X.SX32 R115, R118, R75.reuse, 0x2, P2 ;  /* 0x0000004b76737211 */ /* 0x080fe200010f16ff */
[----:B------:R-:W-:Y:S01]  /*3280*/  IMAD R221, R70, 0xfc, RZ ;  /* 0x000000fc46dd7824 */ /* 0x000fe200078e02ff */
[----:B------:R-:W-:Y:S01]  /*3290*/  IADD3 R118, P2, PT, R153, R74, RZ ;  /* 0x0000004a99767210 */ /* 0x000fe20007f5e0ff */
[----:B------:R-:W-:Y:S01]  /*32a0*/  ULOP3.LUT UR4, UR4, 0x600000, URZ, 0xc0, !UPT ;  /* 0x0060000004047892 */ /* 0x000fe2000f8ec0ff */
[----:B------:R-:W-:-:S02]  /*32b0*/  LEA.HI.X.SX32 R117, R120, R75, 0x2, P0 ;  /* 0x0000004b78757211 */ /* 0x000fc400000f16ff */
[-C--:B------:R-:W-:Y:S02]  /*32c0*/  IADD3 R120, P0, PT, R155, R74.reuse, RZ ;  /* 0x0000004a9b787210 */ /* 0x080fe40007f1e0ff */
[-C--:B------:R-:W-:Y:S02]  /*32d0*/  LEA.HI.X.SX32 R119, R122, R75.reuse, 0x2, P2 ;  /* 0x0000004b7a777211 */ /* 0x080fe400010f16ff */
[-C--:B------:R-:W-:Y:S02]  /*32e0*/  IADD3 R122, P2, PT, R157, R74.reuse, RZ ;  /* 0x0000004a9d7a7210 */ /* 0x080fe40007f5e0ff */
[-C--:B------:R-:W-:Y:S02]  /*32f0*/  LEA.HI.X.SX32 R121, R124, R75.reuse, 0x2, P0 ;  /* 0x0000004b7c797211 */ /* 0x080fe400000f16ff */
[----:B------:R-:W-:Y:S02]  /*3300*/  IADD3 R124, P0, PT, R159, R74, RZ ;  /* 0x0000004a9f7c7210 */ /* 0x000fe40007f1e0ff */
[----:B------:R-:W-:-:S02]  /*3310*/  LEA.HI.X.SX32 R123, R126, R75, 0x2, P2 ;  /* 0x0000004b7e7b7211 */ /* 0x000fc400010f16ff */
[-C--:B-1----:R-:W-:Y:S02]  /*3320*/  IADD3 R126, P2, PT, R161, R74.reuse, RZ ;  /* 0x0000004aa17e7210 */ /* 0x082fe40007f5e0ff */
[-C--:B------:R-:W-:Y:S02]  /*3330*/  LEA.HI.X.SX32 R125, R128, R75.reuse, 0x2, P0 ;  /* 0x0000004b807d7211 */ /* 0x080fe400000f16ff */
[-C--:B--2---:R-:W-:Y:S01]  /*3340*/  IADD3 R128, P0, PT, R23, R74.reuse, RZ ;  /* 0x0000004a17807210 */ /* 0x084fe20007f1e0ff */
[----:B------:R-:W-:Y:S01]  /*3350*/  IMAD R23, R70, 0x3d, RZ ;  /* 0x0000003d46177824 */ /* 0x000fe200078e02ff */
[-C--:B------:R-:W-:Y:S02]  /*3360*/  LEA.HI.X.SX32 R127, R130, R75.reuse, 0x2, P2 ;  /* 0x0000004b827f7211 */ /* 0x080fe400010f16ff */
[----:B---3--:R-:W-:Y:S01]  /*3370*/  IADD3 R130, P2, PT, R27, R74, RZ ;  /* 0x0000004a1b827210 */ /* 0x008fe20007f5e0ff */
[----:B------:R-:W-:Y:S01]  /*3380*/  IMAD R27, R70, 0x3b, RZ ;  /* 0x0000003b461b7824 */ /* 0x000fe200078e02ff */
[----:B------:R-:W-:-:S02]  /*3390*/  LEA.HI.X.SX32 R129, R132, R75, 0x2, P0 ;  /* 0x0000004b84817211 */ /* 0x000fc400000f16ff */
[-C--:B------:R-:W-:Y:S02]  /*33a0*/  IADD3 R132, P0, PT, R57, R74.reuse, RZ ;  /* 0x0000004a39847210 */ /* 0x080fe40007f1e0ff */
[-C--:B------:R-:W-:Y:S01]  /*33b0*/  LEA.HI.X.SX32 R131, R134, R75.reuse, 0x2, P2 ;  /* 0x0000004b86837211 */ /* 0x080fe200010f16ff */
[----:B------:R1:W-:Y:S01]  /*33c0*/  STL [R1+0xf4], R27 ;  /* 0x0000f41b01007387 */ /* 0x0003e20000100800 */
[-C--:B----4-:R-:W-:Y:S01]  /*33d0*/  IADD3 R134, P2, PT, R59, R74.reuse, RZ ;  /* 0x0000004a3b867210 */ /* 0x090fe20007f5e0ff */
[----:B------:R-:W-:Y:S01]  /*33e0*/  IMAD R59, R70, 0x3e, RZ ;  /* 0x0000003e463b7824 */ /* 0x000fe200078e02ff */
[-C--:B------:R-:W-:Y:S01]  /*33f0*/  LEA.HI.X.SX32 R133, R136, R75.reuse, 0x2, P0 ;  /* 0x0000004b88857211 */ /* 0x080fe200000f16ff */
[----:B------:R2:W-:Y:S01]  /*3400*/  STL [R1+0xf0], R23 ;  /* 0x0000f01701007387 */ /* 0x0005e20000100800 */
[-C--:B-----5:R-:W-:Y:S02]  /*3410*/  IADD3 R136, P0, PT, R61, R74.reuse, RZ ;  /* 0x0000004a3d887210 */ /* 0x0a0fe40007f1e0ff */
[----:B------:R-:W-:Y:S01]  /*3420*/  LEA.HI.X.SX32 R135, R138, R75, 0x2, P2 ;  /* 0x0000004b8a877211 */ /* 0x000fe200010f16ff */
[----:B------:R3:W-:Y:S01]  /*3430*/  STL [R1+0xe8], R59 ;  /* 0x0000e83b01007387 */ /* 0x0007e20000100800 */
[----:B------:R-:W-:-:S02]  /*3440*/  IADD3 R138, P2, PT, R63, R74, RZ ;  /* 0x0000004a3f8a7210 */ /* 0x000fc40007f5e0ff */
[-C--:B------:R-:W-:Y:S02]  /*3450*/  LEA.HI.X.SX32 R137, R140, R75.reuse, 0x2, P0 ;  /* 0x0000004b8c897211 */ /* 0x080fe400000f16ff */
[-C--:B------:R-:W-:Y:S02]  /*3460*/  IADD3 R140, P0, PT, R65, R74.reuse, RZ ;  /* 0x0000004a418c7210 */ /* 0x080fe40007f1e0ff */
[-C--:B------:R-:W-:Y:S02]  /*3470*/  LEA.HI.X.SX32 R139, R142, R75.reuse, 0x2, P2 ;  /* 0x0000004b8e8b7211 */ /* 0x080fe400010f16ff */
[-C--:B------:R-:W-:Y:S02]  /*3480*/  IADD3 R142, P2, PT, R143, R74.reuse, RZ ;  /* 0x0000004a8f8e7210 */ /* 0x080fe40007f5e0ff */
[----:B------:R-:W-:Y:S02]  /*3490*/  LEA.HI.X.SX32 R141, R68, R75, 0x2, P0 ;  /* 0x0000004b448d7211 */ /* 0x000fe400000f16ff */
[----:B------:R-:W-:-:S02]  /*34a0*/  IADD3 R144, P0, PT, R145, R74, RZ ;  /* 0x0000004a91907210 */ /* 0x000fc40007f1e0ff */
[-C--:B------:R-:W-:Y:S02]  /*34b0*/  LEA.HI.X.SX32 R143, R66, R75.reuse, 0x2, P2 ;  /* 0x0000004b428f7211 */ /* 0x080fe400010f16ff */
[-C--:B------:R-:W-:Y:S02]  /*34c0*/  IADD3 R146, P2, PT, R147, R74.reuse, RZ ;  /* 0x0000004a93927210 */ /* 0x080fe40007f5e0ff */
[-C--:B------:R-:W-:Y:S02]  /*34d0*/  LEA.HI.X.SX32 R145, R148, R75.reuse, 0x2, P0 ;  /* 0x0000004b94917211 */ /* 0x080fe400000f16ff */
[-C--:B------:R-:W-:Y:S02]  /*34e0*/  IADD3 R148, P0, PT, R149, R74.reuse, RZ ;  /* 0x0000004a95947210 */ /* 0x080fe40007f1e0ff */
[----:B------:R-:W-:Y:S02]  /*34f0*/  LEA.HI.X.SX32 R147, R64, R75, 0x2, P2 ;  /* 0x0000004b40937211 */ /* 0x000fe400010f16ff */
[----:B------:R-:W-:-:S02]  /*3500*/  IADD3 R150, P2, PT, R151, R74, RZ ;  /* 0x0000004a97967210 */ /* 0x000fc40007f5e0ff */
[-C--:B------:R-:W-:Y:S01]  /*3510*/  LEA.HI.X.SX32 R149, R58, R75.reuse, 0x2, P0 ;  /* 0x0000004b3a957211 */ /* 0x080fe200000f16ff */
[----:B------:R-:W-:Y:S01]  /*3520*/  IMAD R58, R70, 0x3f, RZ ;  /* 0x0000003f463a7824 */ /* 0x000fe200078e02ff */
[-C--:B------:R-:W-:Y:S02]  /*3530*/  IADD3 R214, P0, PT, R215, R74.reuse, RZ ;  /* 0x0000004ad7d67210 */ /* 0x080fe40007f1e0ff */
[-C--:B------:R-:W-:Y:S02]  /*3540*/  LEA.HI.X.SX32 R151, R27, R75.reuse, 0x2, P2 ;  /* 0x0000004b1b977211 */ /* 0x080fe400010f16ff */
[----:B------:R-:W-:Y:S02]  /*3550*/  IADD3 R216, P2, PT, R217, R74, RZ ;  /* 0x0000004ad9d87210 */ /* 0x000fe40007f5e0ff */
[----:B------:R-:W-:Y:S02]  /*3560*/  LEA.HI.X.SX32 R215, R152, R75, 0x2, P0 ;  /* 0x0000004b98d77211 */ /* 0x000fe400000f16ff */
[----:B------:R-:W-:-:S02]  /*3570*/  ISETP.GT.AND P0, PT, R60, 0x3f, PT ;  /* 0x0000003f3c00780c */ /* 0x000fc40003f04270 */
[----:B------:R-:W-:Y:S02]  /*3580*/  LEA.HI.X.SX32 R217, R23, R75, 0x2, P2 ;  /* 0x0000004b17d97211 */ /* 0x000fe400010f16ff */
[----:B------:R-:W-:Y:S02]  /*3590*/  ISETP.GE.AND P2, PT, R62, R251, PT ;  /* 0x000000fb3e00720c */ /* 0x000fe40003f46270 */
[----:B-1----:R-:W-:Y:S02]  /*35a0*/  SEL R27, RZ, 0x4, !P0 ;  /* 0x00000004ff1b7807 */ /* 0x002fe40004000000 */
[----:B------:R-:W-:Y:S02]  /*35b0*/  LEA R222, P6, R248, UR14, 0x2 ;  /* 0x0000000ef8de7c11 */ /* 0x000fe4000f8c10ff */
[----:B------:R-:W-:Y:S02]  /*35c0*/  SEL R27, R27, RZ, !P2 ;  /* 0x000000ff1b1b7207 */ /* 0x000fe40005000000 */
[----:B------:R-:W-:-:S02]  /*35d0*/  ISETP.NE.U32.AND P1, PT, R2, RZ, PT ;  /* 0x000000ff0200720c */ /* 0x000fc40003f25070 */
[----:B------:R-:W-:Y:S02]  /*35e0*/  IADD3 R218, P2, PT, R219, R74, RZ ;  /* 0x0000004adbda7210 */ /* 0x000fe40007f5e0ff */
[----:B--2---:R-:W-:Y:S01]  /*35f0*/  LEA.HI.X.SX32 R23, R248, UR15, 0x2, P6 ;  /* 0x0000000ff8177c11 */ /* 0x004fe2000b0f16ff */
[----:B---3--:R-:W-:Y:S10]  /*3600*/  BRA.U UP0, `(.L_x_5) ;  /* 0x0000000100187547 */ /* 0x008ff4000b800000 */
[----:B------:R-:W-:Y:S01]  /*3610*/  ELECT P6, URZ, PT ;  /* 0x0000000000ff782f */ /* 0x000fe200038c0000 */
[----:B------:R-:W-:Y:S01]  /*3620*/  IMAD.MOV.U32 R57, RZ, RZ, 0x1 ;  /* 0x00000001ff397424 */ /* 0x000fe200078e00ff */
[----:B------:R-:W-:Y:S01]  /*3630*/  UMOV UR6, 0x40 ;  /* 0x0000004000067882 */ /* 0x000fe20000000000 */
[----:B------:R-:W-:Y:S01]  /*3640*/  UVIRTCOUNT.DEALLOC.SMPOOL 0x80 ;  /* 0x000000800000784c */ /* 0x000fe20000000000 */
[----:B------:R-:W-:-:S09]  /*3650*/  ULEA UR6, UR5, UR6, 0x18 ;  /* 0x0000000605067291 */ /* 0x000fd2000f8ec0ff */
[----:B------:R1:W-:Y:S03]  /*3660*/  @P6 STS.U8 [UR6], R57 ;  /* 0x00000039ff006988 */ /* 0x0003e60008000006 */
.L_x_5:
[----:B------:R-:W-:Y:S01]  /*3670*/  UIADD3 UR12, UPT, UPT, UR10, UR4, URZ ;  /* 0x000000040a0c7290 */ /* 0x000fe2000fffe0ff */
[----:B------:R-:W-:Y:S01]  /*3680*/  LEA.HI.X.SX32 R219, R59, R75, 0x2, P2 ;  /* 0x0000004b3bdb7211 */ /* 0x000fe200010f16ff */
[----:B------:R-:W-:Y:S01]  /*3690*/  VOTEU.ALL UP1, P1 ;  /* 0x0000000000ff7886 */ /* 0x000fe20000820000 */
[----:B------:R-:W-:Y:S01]  /*36a0*/  IADD3 R220, P2, PT, R221, R74, RZ ;  /* 0x0000004adddc7210 */ /* 0x000fe20007f5e0ff */
[----:B-1----:R-:W-:Y:S01]  /*36b0*/  VIADD R57, R251, 0xfffffffc ;  /* 0xfffffffcfb397836 */ /* 0x002fe20000000000 */
[----:B------:R-:W-:Y:S01]  /*36c0*/  VOTEU.ALL UP2, P1 ;  /* 0x0000000000ff7886 */ /* 0x000fe20000840000 */
[----:B------:R-:W-:Y:S01]  /*36d0*/  LEA R249, R2, UR11, 0x8 ;  /* 0x0000000b02f97c11 */ /* 0x000fe2000f8e40ff */
[----:B------:R-:W-:Y:S01]  /*36e0*/  IMAD.SHL.U32 R68, R70, 0x40, RZ ;  /* 0x0000004046447824 */ /* 0x000fe200078e00ff */
[----:B------:R-:W-:-:S04]  /*36f0*/  @!UP1 UIADD3 UR14, UPT, UPT, -UR7, 0x100000, URZ ;  /* 0x00100000070e9890 */ /* 0x000fc8000fffe1ff */
[----:B------:R-:W-:Y:S02]  /*3700*/  @!UP1 USHF.L.U32 UR15, UR14, 0xb, URZ ;  /* 0x0000000b0e0f9899 */ /* 0x000fe400080006ff */
[----:B------:R-:W-:Y:S01]  /*3710*/  @!UP1 USHF.L.U32 UR14, UR14, 0x1, URZ ;  /* 0x000000010e0e9899 */ /* 0x000fe200080006ff */
[----:B------:R-:W-:Y:S01]  /*3720*/  STTM.x64 tmem[UR12], RZ ;  /* 0x000000ff000079ed */ /* 0x000fe2000834000c */
[----:B------:R-:W1:Y:S01]  /*3730*/  FENCE.VIEW.ASYNC.T ;  /* 0x00000000000073c6 */ /* 0x000e620000000200 */
[----:B------:R-:W-:-:S04]  /*3740*/  @!UP1 UIADD3 UR4, UPT, UPT, -UR7, 0x100000, URZ ;  /* 0x0010000007049890 */ /* 0x000fc8000fffe1ff */
[----:B------:R-:W-:Y:S02]  /*3750*/  @!UP1 USHF.L.U32 UR5, UR4, 0xb, URZ ;  /* 0x0000000b04059899 */ /* 0x000fe400080006ff */
[----:B------:R-:W-:Y:S01]  /*3760*/  @!UP1 USHF.L.U32 UR4, UR4, 0x1, URZ ;  /* 0x0000000104049899 */ /* 0x000fe200080006ff */
[----:B-1----:R-:W-:Y:S01]  /*3770*/  BAR.SYNC.DEFER_BLOCKING 0x0 ;  /* 0x0000000000007b1d */ /* 0x002fe20000010000 */
[----:B------:R-:W-:Y:S01]  /*3780*/  LEA.HI.X.SX32 R221, R58, R75, 0x2, P2 ;  /* 0x0000004b3add7211 */ /* 0x000fe200010f16ff */
[----:B------:R-:W-:Y:S01]  /*3790*/  VIADD R58, R251, 0xfffffffa ;  /* 0xfffffffafb3a7836 */ /* 0x000fe20000000000 */
[----:B------:R-:W-:Y:S01]  /*37a0*/  ISETP.GE.U32.AND P2, PT, R57, 0x7fffffbd, PT ;  /* 0x7fffffbd3900780c */ /* 0x000fe20003f46070 */
[----:B------:R-:W-:Y:S01]  /*37b0*/  VIADD R57, R251, 0xfffffffb ;  /* 0xfffffffbfb397836 */ /* 0x000fe20000000000 */
[----:B------:R-:W-:Y:S01]  /*37c0*/  UIADD3 UR13, UPT, UPT, UR10, 0x40, URZ ;  /* 0x000000400a0d7890 */ /* 0x000fe2000fffe0ff */
[----:B------:R-:W-:Y:S01]  /*37d0*/  IMAD.SHL.U32 R71, R71, 0x40, RZ ;  /* 0x0000004047477824 */ /* 0x000fe200078e00ff */
[----:B------:R-:W-:Y:S01]  /*37e0*/  VOTEU.ALL UP1, P1 ;  /* 0x0000000000ff7886 */ /* 0x000fe20000820000 */
[----:B------:R-:W1:Y:S04]  /*37f0*/  FENCE.VIEW.ASYNC.S ;  /* 0x00000000000073c6 */ /* 0x000e680000000000 */
[----:B-1----:R-:W1:Y:S02]  /*3800*/  @!UP1 SYNCS.EXCH.64 URZ, [UR8], UR14 ;  /* 0x0000000e08ff95b2 */ /* 0x002e640008000100 */
[----:B-1----:R-:W-:Y:S06]  /*3810*/  BAR.SYNC.DEFER_BLOCKING 0x0 ;  /* 0x0000000000007b1d */ /* 0x002fec0000010000 */
[----:B------:R1:W2:Y:S02]  /*3820*/  @!UP2 SYNCS.EXCH.64 URZ, [UR11+0x34008], UR4 ;  /* 0x034008040bffa5b2 */ /* 0x0002a40008000100 */
[----:B------:R-:W-:Y:S01]  /*3830*/  @!PT LDS RZ, [RZ] ;  /* 0x00000000fffff984 */ /* 0x000fe20000000800 */
[----:B------:R-:W-:Y:S01]  /*3840*/  @!PT LDS RZ, [RZ] ;  /* 0x00000000fffff984 */ /* 0x000fe20000000800 */
[----:B------:R-:W-:Y:S01]  /*3850*/  @!PT LDS RZ, [RZ] ;  /* 0x00000000fffff984 */ /* 0x000fe20000000800 */
[----:B--2---:R2:W-:Y:S01]  /*3860*/  LDGSTS.E [R249], desc[UR28][R74.64], !P5 ;  /* 0x000000004af97fae */ /* 0x0045e2000e9a101c */
[----:B------:R-:W-:Y:S01]  /*3870*/  ISETP.GE.U32.AND P5, PT, R57, 0x7fffffbc, PT ;  /* 0x7fffffbc3900780c */ /* 0x000fe20003fa6070 */
[----:B------:R-:W-:-:S02]  /*3880*/  VIADD R57, R251, 0xfffffff9 ;  /* 0xfffffff9fb397836 */ /* 0x000fc40000000000 */
[----:B------:R3:W-:Y:S01]  /*3890*/  LDGSTS.E [R249+0x4], desc[UR28][R224.64], !P3 ;  /* 0x00004000e0f97fae */ /* 0x0007e2000d9a101c */
[----:B------:R-:W-:Y:S01]  /*38a0*/  ISETP.GE.U32.AND P3, PT, R58, 0x7fffffbb, PT ;  /* 0x7fffffbb3a00780c */ /* 0x000fe20003f66070 */
[----:B------:R-:W-:Y:S02]  /*38b0*/  VIADD R58, R251, 0xfffffff8 ;  /* 0xfffffff8fb3a7836 */ /* 0x000fe40000000000 */
[----:B------:R4:W-:Y:S01]  /*38c0*/  LDGSTS.E [R249+0x8], desc[UR28][R226.64], !P4 ;  /* 0x00008000e2f97fae */ /* 0x0009e2000e1a101c */
[----:B------:R-:W-:Y:S01]  /*38d0*/  ISETP.GE.U32.AND P4, PT, R57, 0x7fffffba, PT ;  /* 0x7fffffba3900780c */ /* 0x000fe20003f86070 */
[C---:B------:R-:W-:Y:S01]  /*38e0*/  VIADD R57, R251.reuse, 0xfffffff7 ;  /* 0xfffffff7fb397836 */ /* 0x040fe20000000000 */
[----:B-1----:R-:W1:Y:S01]  /*38f0*/  LDCU UR4, c[0x0][0x3b0] ;  /* 0x00007600ff0477ac */ /* 0x002e620008000800 */
[----:B------:R5:W-:Y:S01]  /*3900*/  LDGSTS.E [R249+0xc], desc[UR28][R228.64], !P2 ;  /* 0x0000c000e4f97fae */ /* 0x000be2000d1a101c */
[----:B------:R-:W-:Y:S01]  /*3910*/  ISETP.GE.U32.AND P2, PT, R58, 0x7fffffb9, PT ;  /* 0x7fffffb93a00780c */ /* 0x000fe20003f46070 */
[----:B------:R-:W-:-:S02]  /*3920*/  VIADD R58, R251, 0xfffffff6 ;  /* 0xfffffff6fb3a7836 */ /* 0x000fc40000000000 */
[----:B------:R1:W-:Y:S01]  /*3930*/  LDGSTS.E [R249+0x10], desc[UR28][R230.64], !P5 ;  /* 0x00010000e6f97fae */ /* 0x0003e2000e9a101c */
[----:B------:R-:W-:Y:S01]  /*3940*/  ISETP.GE.U32.AND P5, PT, R57, 0x7fffffb8, PT ;  /* 0x7fffffb83900780c */ /* 0x000fe20003fa6070 */
[C---:B------:R-:W-:Y:S02]  /*3950*/  VIADD R57, R251.reuse, 0xfffffff5 ;  /* 0xfffffff5fb397836 */ /* 0x040fe40000000000 */
[----:B------:R1:W-:Y:S01]  /*3960*/  LDGSTS.E [R249+0x14], desc[UR28][R232.64], !P3 ;  /* 0x00014000e8f97fae */ /* 0x0003e2000d9a101c */
[----:B------:R-:W-:Y:S01]  /*3970*/  ISETP.GE.U32.AND P3, PT, R58, 0x7fffffb7, PT ;  /* 0x7fffffb73a00780c */ /* 0x000fe20003f66070 */
[----:B------:R-:W-:Y:S02]  /*3980*/  VIADD R58, R251, 0xfffffff4 ;  /* 0xfffffff4fb3a7836 */ /* 0x000fe40000000000 */
[----:B------:R1:W-:Y:S01]  /*3990*/  LDGSTS.E [R249+0x18], desc[UR28][R234.64], !P4 ;  /* 0x00018000eaf97fae */ /* 0x0003e2000e1a101c */
[----:B------:R-:W-:Y:S01]  /*39a0*/  ISETP.GE.U32.AND P4, PT, R57, 0x7fffffb6, PT ;  /* 0x7fffffb63900780c */ /* 0x000fe20003f86070 */
[----:B------:R-:W-:-:S02]  /*39b0*/  VIADD R57, R251, 0xfffffff3 ;  /* 0xfffffff3fb397836 */ /* 0x000fc40000000000 */
[----:B------:R1:W-:Y:S01]  /*39c0*/  LDGSTS.E [R249+0x1c], desc[UR28][R236.64], !P2 ;  /* 0x0001c000ecf97fae */ /* 0x0003e2000d1a101c */
[----:B------:R-:W-:Y:S01]  /*39d0*/  ISETP.GE.U32.AND P2, PT, R58, 0x7fffffb5, PT ;  /* 0x7fffffb53a00780c */ /* 0x000fe20003f46070 */
[----:B------:R-:W-:Y:S02]  /*39e0*/  VIADD R58, R251, 0xfffffff2 ;  /* 0xfffffff2fb3a7836 */ /* 0x000fe40000000000 */
[----:B------:R1:W-:Y:S01]  /*39f0*/  LDGSTS.E [R249+0x20], desc[UR28][R238.64], !P5 ;  /* 0x00020000eef97fae */ /* 0x0003e2000e9a101c */
[----:B------:R-:W-:Y:S01]  /*3a00*/  ISETP.GE.U32.AND P5, PT, R57, 0x7fffffb4, PT ;  /* 0x7fffffb43900780c */ /* 0x000fe20003fa6070 */
[C---:B------:R-:W-:Y:S02]  /*3a10*/  VIADD R57, R251.reuse, 0xfffffff1 ;  /* 0xfffffff1fb397836 */ /* 0x040fe40000000000 */
        /* <DEDUP_REMOVED lines=106> */
[----:B-1----:R-:W-:Y:S02]  /*40c0*/  IMAD R39, R39, UR4, RZ ;  /* 0x0000000427277c24 */ /* 0x002fe4000f8e02ff */
[----:B------:R-:W-:Y:S01]  /*40d0*/  ISETP.GE.U32.AND P5, PT, R58, 0x7fffff90, PT ;  /* 0x7fffff903a00780c */ /* 0x000fe20003fa6070 */
[----:B------:R1:W-:Y:S01]  /*40e0*/  LDGSTS.E [R249+0xb4], desc[UR28][R122.64], !P3 ;  /* 0x000b40007af97fae */ /* 0x0003e2000d9a101c */
[----:B------:R-:W-:Y:S01]  /*40f0*/  ISETP.GE.U32.AND P3, PT, R57, 0x7fffff8f, PT ;  /* 0x7fffff8f3900780c */ /* 0x000fe20003f66070 */
[----:B------:R-:W-:Y:S01]  /*4100*/  VIADD R57, R251, 0xffffffcd ;  /* 0xffffffcdfb397836 */ /* 0x000fe20000000000 */
[-C--:B------:R-:W-:Y:S01]  /*4110*/  LEA R152, P6, R39, R222.reuse, 0x2 ;  /* 0x000000de27987211 */ /* 0x080fe200078c10ff */
[----:B------:R-:W-:Y:S01]  /*4120*/  VIADD R58, R251, 0xffffffcc ;  /* 0xffffffccfb3a7836 */ /* 0x000fe20000000000 */
[----:B------:R1:W-:Y:S01]  /*4130*/  LDGSTS.E [R249+0xb8], desc[UR28][R124.64], !P4 ;  /* 0x000b80007cf97fae */ /* 0x0003e2000e1a101c */
[----:B------:R-:W-:Y:S01]  /*4140*/  IMAD R46, R46, UR4, RZ ;  /* 0x000000042e2e7c24 */ /* 0x000fe2000f8e02ff */
[----:B------:R-:W-:Y:S01]  /*4150*/  ISETP.GE.U32.AND P4, PT, R57, 0x7fffff8e, PT ;  /* 0x7fffff8e3900780c */ /* 0x000fe20003f86070 */
[C---:B------:R-:W-:Y:S01]  /*4160*/  VIADD R57, R251.reuse, 0xffffffcb ;  /* 0xffffffcbfb397836 */ /* 0x040fe20000000000 */
[----:B------:R1:W-:Y:S01]  /*4170*/  LDGSTS.E [R249+0xbc], desc[UR28][R126.64], !P2 ;  /* 0x000bc0007ef97fae */ /* 0x0003e2000d1a101c */
[----:B------:R-:W-:Y:S01]  /*4180*/  ISETP.GE.U32.AND P2, PT, R58, 0x7fffff8d, PT ;  /* 0x7fffff8d3a00780c */ /* 0x000fe20003f46070 */
[----:B------:R-:W-:Y:S01]  /*4190*/  VIADD R58, R251, 0xffffffca ;  /* 0xffffffcafb3a7836 */ /* 0x000fe20000000000 */
[-C--:B------:R-:W-:Y:S01]  /*41a0*/  LEA.HI.X.SX32 R153, R39, R23.reuse, 0x2, P6 ;  /* 0x0000001727997211 */ /* 0x080fe200030f16ff */
[----:B------:R1:W-:Y:S01]  /*41b0*/  LDGSTS.E [R249+0xc0], desc[UR28][R128.64], !P5 ;  /* 0x000c000080f97fae */ /* 0x0003e2000e9a101c */
[----:B------:R-:W-:Y:S01]  /*41c0*/  ISETP.GE.U32.AND P5, PT, R57, 0x7fffff8c, PT ;  /* 0x7fffff8c3900780c */ /* 0x000fe20003fa6070 */
[C---:B------:R-:W-:Y:S01]  /*41d0*/  VIADD R57, R251.reuse, 0xffffffc9 ;  /* 0xffffffc9fb397836 */ /* 0x040fe20000000000 */
[----:B------:R-:W-:Y:S01]  /*41e0*/  LEA R156, P6, R46, R222, 0x2 ;  /* 0x000000de2e9c7211 */ /* 0x000fe200078c10ff */
[----:B------:R1:W-:Y:S01]  /*41f0*/  LDGSTS.E [R249+0xc4], desc[UR28][R130.64], !P3 ;  /* 0x000c400082f97fae */ /* 0x0003e2000d9a101c */
[----:B------:R-:W-:Y:S01]  /*4200*/  ISETP.GE.U32.AND P3, PT, R58, 0x7fffff8b, PT ;  /* 0x7fffff8b3a00780c */ /* 0x000fe20003f66070 */
[----:B------:R-:W-:Y:S01]  /*4210*/  VIADD R58, R251, 0xffffffc8 ;  /* 0xffffffc8fb3a7836 */ /* 0x000fe20000000000 */
[----:B------:R-:W-:Y:S01]  /*4220*/  LEA.HI.X.SX32 R157, R46, R23, 0x2, P6 ;  /* 0x000000172e9d7211 */ /* 0x000fe200030f16ff */
        /* <DEDUP_REMOVED lines=23> */
[----:B------:R-:W-:Y:S02]  /*43a0*/  IMAD R52, R52, UR4, RZ ;  /* 0x0000000434347c24 */ /* 0x000fe4000f8e02ff */
[----:B------:R1:W-:Y:S01]  /*43b0*/  LDGSTS.E [R249+0xe8], desc[UR28][R148.64], !P4 ;  /* 0x000e800094f97fae */ /* 0x0003e2000e1a101c */
[----:B------:R-:W-:Y:S01]  /*43c0*/  ISETP.GE.U32.AND P4, PT, R57, 0x7fffff82, PT ;  /* 0x7fffff823900780c */ /* 0x000fe20003f86070 */
[----:B------:R-:W-:Y:S01]  /*43d0*/  IMAD R43, R43, UR4, RZ ;  /* 0x000000042b2b7c24 */ /* 0x000fe2000f8e02ff */
[----:B------:R-:W-:Y:S01]  /*43e0*/  LEA R160, P6, R52, R222, 0x2 ;  /* 0x000000de34a07211 */ /* 0x000fe200078c10ff */
[----:B------:R1:W-:Y:S01]  /*43f0*/  LDGSTS.E [R249+0xec], desc[UR28][R150.64], !P2 ;  /* 0x000ec00096f97fae */ /* 0x0003e2000d1a101c */
[----:B------:R-:W-:Y:S01]  /*4400*/  ISETP.GE.U32.AND P2, PT, R56, 0x7fffff81, PT ;  /* 0x7fffff813800780c */ /* 0x000fe20003f46070 */
[----:B------:R-:W-:Y:S01]  /*4410*/  IMAD R55, R55, UR4, RZ ;  /* 0x0000000437377c24 */ /* 0x000fe2000f8e02ff */
[----:B------:R-:W-:Y:S01]  /*4420*/  LEA.HI.X.SX32 R161, R52, R23, 0x2, P6 ;  /* 0x0000001734a17211 */ /* 0x000fe200030f16ff */
[----:B------:R1:W-:Y:S01]  /*4430*/  LDGSTS.E [R249+0xf0], desc[UR28][R214.64], !P5 ;  /* 0x000f0000d6f97fae */ /* 0x0003e2000e9a101c */
[----:B------:R-:W-:-:S02]  /*4440*/  IMAD R49, R49, UR4, RZ ;  /* 0x0000000431317c24 */ /* 0x000fc4000f8e02ff */
[----:B------:R-:W-:Y:S01]  /*4450*/  IMAD R40, R40, UR4, RZ ;  /* 0x0000000428287c24 */ /* 0x000fe2000f8e02ff */
[----:B------:R1:W-:Y:S01]  /*4460*/  LDGSTS.E [R249+0xf4], desc[UR28][R216.64], !P3 ;  /* 0x000f4000d8f97fae */ /* 0x0003e2000d9a101c */
[-C--:B------:R-:W-:Y:S01]  /*4470*/  LEA R164, P6, R55, R222.reuse, 0x2 ;  /* 0x000000de37a47211 */ /* 0x080fe200078c10ff */
[----:B------:R-:W-:Y:S02]  /*4480*/  IMAD R53, R53, UR4, RZ ;  /* 0x0000000435357c24 */ /* 0x000fe4000f8e02ff */
[----:B------:R1:W-:Y:S01]  /*4490*/  LDGSTS.E [R249+0xf8], desc[UR28][R218.64], !P4 ;  /* 0x000f8000daf97fae */ /* 0x0003e2000e1a101c */
[-C--:B------:R-:W-:Y:S01]  /*44a0*/  LEA.HI.X.SX32 R165, R55, R23.reuse, 0x2, P6 ;  /* 0x0000001737a57211 */ /* 0x080fe200030f16ff */
[----:B------:R-:W-:Y:S01]  /*44b0*/  IMAD R47, R47, UR4, RZ ;  /* 0x000000042f2f7c24 */ /* 0x000fe2000f8e02ff */
[-C--:B------:R-:W-:Y:S01]  /*44c0*/  LEA R168, P6, R40, R222.reuse, 0x2 ;  /* 0x000000de28a87211 */ /* 0x080fe200078c10ff */
[----:B------:R1:W-:Y:S01]  /*44d0*/  LDGSTS.E [R249+0xfc], desc[UR28][R220.64], !P2 ;  /* 0x000fc000dcf97fae */ /* 0x0003e2000d1a101c */
[CC--:B------:R-:W-:Y:S01]  /*44e0*/  LEA R154, P2, R43.reuse, R222.reuse, 0x2 ;  /* 0x000000de2b9a7211 */ /* 0x0c0fe200078410ff */
[----:B------:R-:W-:Y:S01]  /*44f0*/  IMAD R38, R38, UR4, RZ ;  /* 0x0000000426267c24 */ /* 0x000fe2000f8e02ff */
[-C--:B------:R-:W-:Y:S01]  /*4500*/  LEA.HI.X.SX32 R169, R40, R23.reuse, 0x2, P6 ;  /* 0x0000001728a97211 */ /* 0x080fe200030f16ff */
[----:B------:R1:W-:Y:S01]  /*4510*/  STL [R1+0xd0], R39 ;  /* 0x0000d02701007387 */ /* 0x0003e20000100800 */
[-C--:B------:R-:W-:Y:S01]  /*4520*/  LEA.HI.X.SX32 R155, R43, R23.reuse, 0x2, P2 ;  /* 0x000000172b9b7211 */ /* 0x080fe200010f16ff */
[----:B------:R-:W-:Y:S01]  /*4530*/  IMAD R44, R44, UR4, RZ ;  /* 0x000000042c2c7c24 */ /* 0x000fe2000f8e02ff */
[-C--:B------:R-:W-:Y:S01]  /*4540*/  LEA R158, P2, R49, R222.reuse, 0x2 ;  /* 0x000000de319e7211 */ /* 0x080fe200078410ff */
[----:B------:R-:W-:Y:S01]  /*4550*/  IMAD R36, R36, UR4, RZ ;  /* 0x0000000424247c24 */ /* 0x000fe2000f8e02ff */
[-C--:B------:R-:W-:Y:S01]  /*4560*/  LEA R172, P6, R47, R222.reuse, 0x2 ;  /* 0x000000de2fac7211 */ /* 0x080fe200078c10ff */
[----:B------:R-:W-:Y:S01]  /*4570*/  IMAD R50, R50, UR4, RZ ;  /* 0x0000000432327c24 */ /* 0x000fe2000f8e02ff */
[-C--:B------:R-:W-:Y:S01]  /*4580*/  LEA.HI.X.SX32 R159, R49, R23.reuse, 0x2, P2 ;  /* 0x00000017319f7211 */ /* 0x080fe200010f16ff */
[----:B------:R-:W-:Y:S01]  /*4590*/  IMAD R41, R41, UR4, RZ ;  /* 0x0000000429297c24 */ /* 0x000fe2000f8e02ff */
[-C--:B------:R-:W-:Y:S01]  /*45a0*/  LEA R162, P2, R53, R222.reuse, 0x2 ;  /* 0x000000de35a27211 */ /* 0x080fe200078410ff */
[----:B-1----:R-:W-:Y:S01]  /*45b0*/  IMAD R39, R54, UR4, RZ ;  /* 0x0000000436277c24 */ /* 0x002fe2000f8e02ff */
[-C--:B------:R-:W-:Y:S01]  /*45c0*/  LEA.HI.X.SX32 R173, R47, R23.reuse, 0x2, P6 ;  /* 0x000000172fad7211 */ /* 0x080fe200030f16ff */
[----:B------:R-:W-:Y:S01]  /*45d0*/  IMAD R37, R37, UR4, RZ ;  /* 0x0000000425257c24 */ /* 0x000fe2000f8e02ff */
        /* <DEDUP_REMOVED lines=15> */
[----:B------:R-:W-:Y:S01]  /*46d0*/  STL [R1+0xcc], R40 ;  /* 0x0000cc2801007387 */ /* 0x000fe20000100800 */
        /* <DEDUP_REMOVED lines=16> */
[CC--:B------:R-:W-:Y:S01]  /*47e0*/  LEA R182, P2, R35.reuse, R222.reuse, 0x2 ;  /* 0x000000de23b67211 */ /* 0x0c0fe200078410ff */
        /* <DEDUP_REMOVED lines=20> */
[----:B------:R-:W-:Y:S01]  /*4930*/  VIADD R57, R251, 0xffffffbf ;  /* 0xffffffbffb397836 */ /* 0x000fe20000000000 */
[-C--:B------:R-:W-:Y:S01]  /*4940*/  LEA.HI.X.SX32 R191, R51, R23.reuse, 0x2, P2 ;  /* 0x0000001733bf7211 */ /* 0x080fe200010f16ff */
[----:B------:R-:W-:Y:S01]  /*4950*/  STL [R1+0x9c], R50 ;  /* 0x00009c3201007387 */ /* 0x000fe20000100800 */
[-C--:B------:R-:W-:Y:S01]  /*4960*/  LEA R194, P2, R33, R222.reuse, 0x2 ;  /* 0x000000de21c27211 */ /* 0x080fe200078410ff */
[----:B------:R-:W-:Y:S01]  /*4970*/  VIADD R56, R251, 0xffffffbe ;  /* 0xffffffbefb387836 */ /* 0x000fe20000000000 */
[-C--:B------:R-:W-:Y:S01]  /*4980*/  LEA.HI.X.SX32 R201, R42, R23.reuse, 0x2, P6 ;  /* 0x000000172ac97211 */ /* 0x080fe200030f16ff */
[----:B------:R-:W-:Y:S01]  /*4990*/  STL [R1+0x90], R52 ;  /* 0x0000903401007387 */ /* 0x000fe20000100800 */
[-C--:B------:R-:W-:Y:S01]  /*49a0*/  LEA R204, P6, R29, R222.reuse, 0x2 ;  /* 0x000000de1dcc7211 */ /* 0x080fe200078c10ff */
[C---:B--2---:R-:W-:Y:S01]  /*49b0*/  IMAD.WIDE R74, R68.reuse, 0x4, R74 ;  /* 0x00000004444a7825 */ /* 0x044fe200078e024a */
[-C--:B------:R-:W-:Y:S01]  /*49c0*/  LEA.HI.X.SX32 R195, R33, R23.reuse, 0x2, P2 ;  /* 0x0000001721c37211 */ /* 0x080fe200010f16ff */
[----:B------:R-:W-:Y:S01]  /*49d0*/  STL [R1+0x98], R51 ;  /* 0x0000983301007387 */ /* 0x000fe20000100800 */
[-C--:B------:R-:W-:Y:S01]  /*49e0*/  LEA R198, P2, R31, R222.reuse, 0x2 ;  /* 0x000000de1fc67211 */ /* 0x080fe200078410ff */
[----:B---3--:R-:W-:Y:S01]  /*49f0*/  IMAD.WIDE R224, R68, 0x4, R224 ;  /* 0x0000000444e07825 */ /* 0x008fe200078e02e0 */
[-C--:B------:R-:W-:Y:S01]  /*4a00*/  LEA.HI.X.SX32 R205, R29, R23.reuse, 0x2, P6 ;  /* 0x000000171dcd7211 */ /* 0x080fe200030f16ff */
[----:B------:R-:W-:Y:S01]  /*4a10*/  STL [R1+0x80], R53 ;  /* 0x0000803501007387 */ /* 0x000fe20000100800 */
[-C--:B------:R-:W-:Y:S01]  /*4a20*/  LEA R206, P6, R28, R222.reuse, 0x2 ;  /* 0x000000de1cce7211 */ /* 0x080fe200078c10ff */
[----:B----4-:R-:W-:Y:S01]  /*4a30*/  IMAD.WIDE R226, R68, 0x4, R226 ;  /* 0x0000000444e27825 */ /* 0x010fe200078e02e2 */
[-C--:B------:R-:W-:Y:S01]  /*4a40*/  LEA.HI.X.SX32 R199, R31, R23.reuse, 0x2, P2 ;  /* 0x000000171fc77211 */ /* 0x080fe200010f16ff */
[----:B------:R-:W-:Y:S01]  /*4a50*/  STL [R1+0x70], R55 ;  /* 0x0000703701007387 */ /* 0x000fe20000100800 */
[-C--:B------:R-:W-:Y:S01]  /*4a60*/  LEA R202, P2, R30, R222.reuse, 0x2 ;  /* 0x000000de1eca7211 */ /* 0x080fe200078410ff */
[----:B-----5:R-:W-:Y:S01]  /*4a70*/  IMAD.WIDE R228, R68, 0x4, R228 ;  /* 0x0000000444e47825 */ /* 0x020fe200078e02e4 */
[-C--:B------:R-:W-:Y:S01]  /*4a80*/  LEA.HI.X.SX32 R207, R28, R23.reuse, 0x2, P6 ;  /* 0x000000171ccf7211 */ /* 0x080fe200030f16ff */
[----:B------:R-:W-:Y:S01]  /*4a90*/  STL [R1+0x60], R39 ;  /* 0x0000602701007387 */ /* 0x000fe20000100800 */
[-C--:B------:R-:W-:Y:S01]  /*4aa0*/  LEA R208, P6, R26, R222.reuse, 0x2 ;  /* 0x000000de1ad07211 */ /* 0x080fe200078c10ff */
[----:B------:R-:W-:Y:S01]  /*4ab0*/  IMAD.WIDE R230, R68, 0x4, R230 ;  /* 0x0000000444e67825 */ /* 0x000fe200078e02e6 */
[-C--:B------:R-:W-:Y:S01]  /*4ac0*/  LEA.HI.X.SX32 R203, R30, R23.reuse, 0x2, P2 ;  /* 0x000000171ecb7211 */ /* 0x080fe200010f16ff */
[----:B------:R-:W-:Y:S01]  /*4ad0*/  STL [R1+0x8c], R38 ;  /* 0x00008c2601007387 */ /* 0x000fe20000100800 */
[----:B------:R-:W-:Y:S01]  /*4ae0*/  ISETP.NE.U32.AND P2, PT, R27, RZ, PT ;  /* 0x000000ff1b00720c */ /* 0x000fe20003f45070 */
[----:B------:R-:W-:Y:S01]  /*4af0*/  IMAD.WIDE R232, R68, 0x4, R232 ;  /* 0x0000000444e87825 */ /* 0x000fe200078e02e8 */
[-C--:B------:R-:W-:Y:S01]  /*4b00*/  LEA.HI.X.SX32 R209, R26, R23.reuse, 0x2, P6 ;  /* 0x000000171ad17211 */ /* 0x080fe200030f16ff */
[----:B------:R-:W-:Y:S01]  /*4b10*/  STL [R1+0x7c], R37 ;  /* 0x00007c2501007387 */ /* 0x000fe20000100800 */
[-C--:B------:R-:W-:Y:S01]  /*4b20*/  LEA R210, P6, R25, R222.reuse, 0x2 ;  /* 0x000000de19d27211 */ /* 0x080fe200078c10ff */
[----:B------:R-:W-:Y:S01]  /*4b30*/  IMAD.WIDE R234, R68, 0x4, R234 ;  /* 0x0000000444ea7825 */ /* 0x000fe200078e02ea */
[----:B------:R-:W-:Y:S01]  /*4b40*/  ISETP.GE.U32.AND P5, PT, R57, 0x7fffff80, PT ;  /* 0x7fffff803900780c */ /* 0x000fe20003fa6070 */
[----:B------:R-:W-:Y:S01]  /*4b50*/  STL [R1+0x6c], R36 ;  /* 0x00006c2401007387 */ /* 0x000fe20000100800 */
[-C--:B------:R-:W-:Y:S01]  /*4b60*/  LEA.HI.X.SX32 R211, R25, R23.reuse, 0x2, P6 ;  /* 0x0000001719d37211 */ /* 0x080fe200030f16ff */
[----:B------:R-:W-:Y:S01]  /*4b70*/  VIADD R57, R251, 0xffffffbd ;  /* 0xffffffbdfb397836 */ /* 0x000fe20000000000 */
[-C--:B------:R-:W-:Y:S01]  /*4b80*/  LEA R212, P6, R24, R222.reuse, 0x2 ;  /* 0x000000de18d47211 */ /* 0x080fe200078c10ff */
[----:B------:R-:W-:Y:S01]  /*4b90*/  STL [R1+0x5c], R35 ;  /* 0x00005c2301007387 */ /* 0x000fe20000100800 */
[----:B------:R-:W-:Y:S01]  /*4ba0*/  ISETP.GE.U32.AND P3, PT, R56, 0x7fffff7f, PT ;  /* 0x7fffff7f3800780c */ /* 0x000fe20003f66070 */
[----:B------:R-:W-:Y:S01]  /*4bb0*/  IMAD.WIDE R236, R68, 0x4, R236 ;  /* 0x0000000444ec7825 */ /* 0x000fe200078e02ec */
[-C--:B------:R-:W-:Y:S01]  /*4bc0*/  LEA.HI.X.SX32 R213, R24, R23.reuse, 0x2, P6 ;  /* 0x0000001718d57211 */ /* 0x080fe200030f16ff */
[----:B------:R-:W-:Y:S01]  /*4bd0*/  STL [R1+0x88], R34 ;  /* 0x0000882201007387 */ /* 0x000fe20000100800 */
[----:B------:R-:W-:Y:S01]  /*4be0*/  LEA R222, P6, R252, R222, 0x2 ;  /* 0x000000defcde7211 */ /* 0x000fe200078c10ff */
[----:B------:R-:W-:Y:S01]  /*4bf0*/  IMAD.WIDE R238, R68, 0x4, R238 ;  /* 0x0000000444ee7825 */ /* 0x000fe200078e02ee */
[----:B------:R-:W-:Y:S01]  /*4c00*/  ISETP.GE.U32.AND P4, PT, R57, 0x7fffff7e, PT ;  /* 0x7fffff7e3900780c */ /* 0x000fe20003f86070 */
[----:B------:R-:W-:Y:S01]  /*4c10*/  STL [R1+0x78], R33 ;  /* 0x0000782101007387 */ /* 0x000fe20000100800 */
[----:B------:R-:W-:Y:S01]  /*4c20*/  LEA.HI.X.SX32 R223, R252, R23, 0x2, P6 ;  /* 0x00000017fcdf7211 */ /* 0x000fe200030f16ff */
[C---:B------:R-:W-:Y:S01]  /*4c30*/  IMAD.WIDE R240, R68.reuse, 0x4, R240 ;  /* 0x0000000444f07825 */ /* 0x040fe200078e02f0 */
[----:B------:R-:W-:Y:S01]  /*4c40*/  LOP3.LUT R23, R3, 0x40, RZ, 0x3c, !PT ;  /* 0x0000004003177812 */ /* 0x000fe200078e3cff */
[----:B------:R-:W-:Y:S02]  /*4c50*/  STL [R1+0x68], R32 ;  /* 0x0000682001007387 */ /* 0x000fe40000100800 */
[----:B------:R-:W-:-:S02]  /*4c60*/  IMAD.WIDE R242, R68, 0x4, R242 ;  /* 0x0000000444f27825 */ /* 0x000fc400078e02f2 */
[----:B------:R-:W-:Y:S02]  /*4c70*/  STL [R1+0x58], R31 ;  /* 0x0000581f01007387 */ /* 0x000fe40000100800 */
[----:B------:R-:W-:Y:S01]  /*4c80*/  VIADD R246, R23, UR11 ;  /* 0x0000000b17f67c36 */ /* 0x000fe20008000000 */
[----:B------:R-:W-:Y:S01]  /*4c90*/  LOP3.LUT R23, R3, 0x60, RZ, 0x3c, !PT ;  /* 0x0000006003177812 */ /* 0x000fe200078e3cff */
[----:B------:R-:W-:Y:S01]  /*4ca0*/  STL [R1+0xb4], R30 ;  /* 0x0000b41e01007387 */ /* 0x000fe20000100800 */
[----:B------:R-:W-:-:S03]  /*4cb0*/  IMAD.WIDE R244, R68, 0x4, R244 ;  /* 0x0000000444f47825 */ /* 0x000fc600078e02f4 */
[----:B------:R-:W-:Y:S01]  /*4cc0*/  STL [R1+0xa4], R29 ;  /* 0x0000a41d01007387 */ /* 0x000fe20000100800 */
[----:B------:R-:W-:Y:S02]  /*4cd0*/  VIADD R69, R23, UR11 ;  /* 0x0000000b17457c36 */ /* 0x000fe40008000000 */
[----:B------:R-:W-:Y:S01]  /*4ce0*/  VIADD R23, R251, 0xffffffbb ;  /* 0xffffffbbfb177836 */ /* 0x000fe20000000000 */
[----:B------:R-:W-:Y:S01]  /*4cf0*/  STL [R1+0x94], R28 ;  /* 0x0000941c01007387 */ /* 0x000fe20000100800 */
[----:B------:R-:W-:-:S03]  /*4d00*/  IMAD.WIDE R20, R68, 0x4, R20 ;  /* 0x0000000444147825 */ /* 0x000fc600078e0214 */
[----:B------:R1:W-:Y:S01]  /*4d10*/  STL [R1+0x84], R26 ;  /* 0x0000841a01007387 */ /* 0x0003e20000100800 */
[----:B------:R-:W-:-:S03]  /*4d20*/  IMAD.WIDE R18, R68, 0x4, R18 ;  /* 0x0000000444127825 */ /* 0x000fc600078e0212 */
[----:B------:R2:W-:Y:S01]  /*4d30*/  STL [R1+0x74], R25 ;  /* 0x0000741901007387 */ /* 0x0005e20000100800 */
[----:B------:R-:W-:-:S03]  /*4d40*/  IMAD.WIDE R16, R68, 0x4, R16 ;  /* 0x0000000444107825 */ /* 0x000fc600078e0210 */
[----:B------:R-:W0:Y:S01]  /*4d50*/  LDGDEPBAR ;  /* 0x00000000000079af */ /* 0x000e220000000000 */
[C---:B------:R-:W-:Y:S01]  /*4d60*/  IMAD.WIDE R14, R68.reuse, 0x4, R14 ;  /* 0x00000004440e7825 */ /* 0x040fe200078e020e */
[----:B-1----:R-:W-:Y:S02]  /*4d70*/  LOP3.LUT R26, R3, 0x20, RZ, 0x3c, !PT ;  /* 0x00000020031a7812 */ /* 0x002fe400078e3cff */
[----:B------:R1:W-:Y:S01]  /*4d80*/  STL [R1+0x64], R24 ;  /* 0x0000641801007387 */ /* 0x0003e20000100800 */
[----:B------:R-:W-:-:S04]  /*4d90*/  IMAD.WIDE R12, R68, 0x4, R12 ;  /* 0x00000004440c7825 */ /* 0x000fc800078e020c */
[----:B--2---:R-:W-:Y:S02]  /*4da0*/  VIADD R25, R3, UR11 ;  /* 0x0000000b03197c36 */ /* 0x004fe40008000000 */
[----:B------:R-:W-:Y:S02]  /*4db0*/  VIADD R247, R26, UR11 ;  /* 0x0000000b1af77c36 */ /* 0x000fe40008000000 */
[C---:B------:R-:W-:Y:S01]  /*4dc0*/  IMAD.WIDE R10, R68.reuse, 0x4, R10 ;  /* 0x00000004440a7825 */ /* 0x040fe200078e020a */
[----:B------:R2:W-:Y:S03]  /*4dd0*/  LDGSTS.E [R25+0x20000], desc[UR28][R152.64], P2 ;  /* 0x2000000098197fae */ /* 0x0005e600091a101c */
[----:B-1----:R-:W-:Y:S01]  /*4de0*/  VIADD R24, R251, 0xffffffbc ;  /* 0xffffffbcfb187836 */ /* 0x002fe20000000000 */
[----:B------:R1:W-:Y:S01]  /*4df0*/  LDGSTS.E [R25+0x20400], desc[UR28][R154.64], P2 ;  /* 0x204000009a197fae */ /* 0x0003e200091a101c */
[----:B------:R-:W-:-:S03]  /*4e00*/  IMAD.WIDE R8, R68, 0x4, R8 ;  /* 0x0000000444087825 */ /* 0x000fc600078e0208 */
[----:B------:R3:W-:Y:S01]  /*4e10*/  LDGSTS.E [R25+0x20800], desc[UR28][R156.64], P2 ;  /* 0x208000009c197fae */ /* 0x0007e200091a101c */
[----:B------:R-:W-:Y:S01]  /*4e20*/  ISETP.GE.U32.AND P6, PT, R24, 0x7fffff7d, PT ;  /* 0x7fffff7d1800780c */ /* 0x000fe20003fc6070 */
[C---:B------:R-:W-:Y:S02]  /*4e30*/  IMAD.WIDE R6, R68.reuse, 0x4, R6 ;  /* 0x0000000444067825 */ /* 0x040fe400078e0206 */
[----:B------:R4:W-:Y:S02]  /*4e40*/  LDGSTS.E [R25+0x20c00], desc[UR28][R158.64], P2 ;  /* 0x20c000009e197fae */ /* 0x0009e400091a101c */
[C---:B------:R-:W-:Y:S02]  /*4e50*/  IMAD.WIDE R4, R68.reuse, 0x4, R4 ;  /* 0x0000000444047825 */ /* 0x040fe400078e0204 */
[----:B------:R5:W-:Y:S02]  /*4e60*/  LDGSTS.E [R25+0x21000], desc[UR28][R160.64], P2 ;  /* 0x21000000a0197fae */ /* 0x000be400091a101c */
[----:B------:R-:W-:-:S02]  /*4e70*/  IMAD.WIDE R72, R68, 0x4, R72 ;  /* 0x0000000444487825 */ /* 0x000fc400078e0248 */
[----:B------:R1:W-:Y:S02]  /*4e80*/  LDGSTS.E [R25+0x21400], desc[UR28][R162.64], P2 ;  /* 0x21400000a2197fae */ /* 0x0003e400091a101c */
        /* <DEDUP_REMOVED lines=50> */
[----:B------:R-:W-:Y:S02]  /*51b0*/  IMAD.WIDE R126, R68, 0x4, R126 ;  /* 0x00000004447e7825 */ /* 0x000fe400078e027e */
[----:B------:R1:W-:Y:S01]  /*51c0*/  LDGSTS.E [R69+0x21f00], desc[UR28][R222.64], P2 ;  /* 0x21f00000de457fae */ /* 0x0003e200091a101c */
[----:B------:R-:W-:Y:S01]  /*51d0*/  ISETP.GE.U32.AND P2, PT, R23, 0x7fffff7c, PT ;  /* 0x7fffff7c1700780c */ /* 0x000fe20003f46070 */
[----:B------:R-:W-:-:S02]  /*51e0*/  VIADD R23, R251, 0xffffffba ;  /* 0xffffffbafb177836 */ /* 0x000fc40000000000 */
[----:B------:R-:W0:Y:S01]  /*51f0*/  LDGDEPBAR ;  /* 0x00000000000079af */ /* 0x000e220000000000 */
[C---:B------:R-:W-:Y:S01]  /*5200*/  IMAD.WIDE R128, R68.reuse, 0x4, R128 ;  /* 0x0000000444807825 */ /* 0x040fe200078e0280 */
[----:B------:R-:W-:Y:S03]  /*5210*/  BAR.SYNC.DEFER_BLOCKING 0x0 ;  /* 0x0000000000007b1d */ /* 0x000fe60000010000 */
[----:B------:R-:W-:-:S04]  /*5220*/  IMAD.WIDE R130, R68, 0x4, R130 ;  /* 0x0000000444827825 */ /* 0x000fc800078e0282 */
[----:B------:R-:W-:-:S04]  /*5230*/  IMAD.WIDE R132, R68, 0x4, R132 ;  /* 0x0000000444847825 */ /* 0x000fc800078e0284 */
[----:B------:R-:W-:-:S04]  /*5240*/  IMAD.WIDE R134, R68, 0x4, R134 ;  /* 0x0000000444867825 */ /* 0x000fc800078e0286 */
[----:B------:R-:W-:-:S04]  /*5250*/  IMAD.WIDE R136, R68, 0x4, R136 ;  /* 0x0000000444887825 */ /* 0x000fc800078e0288 */
[----:B------:R-:W-:-:S04]  /*5260*/  IMAD.WIDE R138, R68, 0x4, R138 ;  /* 0x00000004448a7825 */ /* 0x000fc800078e028a */
[C---:B------:R-:W-:Y:S01]  /*5270*/  IMAD.WIDE R140, R68.reuse, 0x4, R140 ;  /* 0x00000004448c7825 */ /* 0x040fe200078e028c */
[----:B------:R-:W-:Y:S01]  /*5280*/  @!PT LDS RZ, [RZ] ;  /* 0x00000000fffff984 */ /* 0x000fe20000000800 */
[----:B------:R-:W-:Y:S01]  /*5290*/  @!PT LDS RZ, [RZ] ;  /* 0x00000000fffff984 */ /* 0x000fe20000000800 */
[----:B------:R-:W-:Y:S01]  /*52a0*/  @!PT LDS RZ, [RZ] ;  /* 0x00000000fffff984 */ /* 0x000fe20000000800 */
[----:B------:R1:W-:Y:S01]  /*52b0*/  LDGSTS.E [R249+0x8000], desc[UR28][R74.64], !P5 ;  /* 0x080000004af97fae */ /* 0x0003e2000e9a101c */
[----:B------:R-:W-:Y:S02]  /*52c0*/  ISETP.GE.U32.AND P5, PT, R23, 0x7fffff7b, PT ;  /* 0x7fffff7b1700780c */ /* 0x000fe40003fa6070 */
[----:B------:R-:W-:Y:S01]  /*52d0*/  VIADD R23, R251, 0xffffffb9 ;  /* 0xffffffb9fb177836 */ /* 0x000fe20000000000 */
[----:B------:R1:W-:Y:S01]  /*52e0*/  LDGSTS.E [R249+0x8004], desc[UR28][R224.64], !P3 ;  /* 0x08004000e0f97fae */ /* 0x0003e2000d9a101c */
[----:B------:R-:W-:-:S03]  /*52f0*/  IMAD.WIDE R142, R68, 0x4, R142 ;  /* 0x00000004448e7825 */ /* 0x000fc600078e028e */
[----:B------:R-:W-:Y:S01]  /*5300*/  ISETP.GE.U32.AND P3, PT, R23, 0x7fffff7a, PT ;  /* 0x7fffff7a1700780c */ /* 0x000fe20003f66070 */
[----:B------:R1:W-:Y:S01]  /*5310*/  LDGSTS.E [R249+0x8008], desc[UR28][R226.64], !P4 ;  /* 0x08008000e2f97fae */ /* 0x0003e2000e1a101c */
[----:B------:R-:W-:Y:S02]  /*5320*/  VIADD R23, R251, 0xffffffb8 ;  /* 0xffffffb8fb177836 */ /* 0x000fe40000000000 */
[C---:B------:R-:W-:Y:S01]  /*5330*/  IMAD.WIDE R144, R68.reuse, 0x4, R144 ;  /* 0x0000000444907825 */ /* 0x040fe200078e0290 */
[----:B------:R1:W-:Y:S02]  /*5340*/  LDGSTS.E [R249+0x800c], desc[UR28][R228.64], !P6 ;  /* 0x0800c000e4f97fae */ /* 0x0003e4000f1a101c */
[----:B------:R-:W-:Y:S01]  /*5350*/  ISETP.GE.U32.AND P4, PT, R23, 0x7fffff79, PT ;  /* 0x7fffff791700780c */ /* 0x000fe20003f86070 */
[----:B------:R-:W-:Y:S01]  /*5360*/  VIADD R23, R251, 0xffffffb7 ;  /* 0xffffffb7fb177836 */ /* 0x000fe20000000000 */
[----:B------:R1:W-:Y:S01]  /*5370*/  LDGSTS.E [R249+0x8010], desc[UR28][R230.64], !P2 ;  /* 0x08010000e6f97fae */ /* 0x0003e2000d1a101c */
[----:B------:R-:W-:-:S03]  /*5380*/  IMAD.WIDE R146, R68, 0x4, R146 ;  /* 0x0000000444927825 */ /* 0x000fc600078e0292 */
        /* <DEDUP_REMOVED lines=27> */
[----:B--2---:R-:W-:-:S03]  /*5540*/  IMAD.WIDE R152, R71, 0x4, R152 ;  /* 0x0000000447987825 */ /* 0x004fc600078e0298 */
[----:B------:R-:W-:Y:S01]  /*5550*/  ISETP.GE.U32.AND P5, PT, R23, 0x7fffff71, PT ;  /* 0x7fffff711700780c */ /* 0x000fe20003fa6070 */
[----:B------:R-:W-:Y:S01]  /*5560*/  VIADD R23, R251, 0xffffffaf ;  /* 0xffffffaffb177836 */ /* 0x000fe20000000000 */
[----:B------:R2:W-:Y:S01]  /*5570*/  LDGSTS.E [R249+0x8030], desc[UR28][R20.64], !P4 ;  /* 0x0803000014f97fae */ /* 0x0005e2000e1a101c */
[----:B-1----:R-:W-:-:S03]  /*5580*/  IMAD.WIDE R154, R71, 0x4, R154 ;  /* 0x00000004479a7825 */ /* 0x002fc600078e029a */
[----:B------:R-:W-:Y:S01]  /*5590*/  ISETP.GE.U32.AND P3, PT, R23, 0x7fffff70, PT ;  /* 0x7fffff701700780c */ /* 0x000fe20003f66070 */
[----:B------:R-:W-:Y:S01]  /*55a0*/  VIADD R23, R251, 0xffffffae ;  /* 0xffffffaefb177836 */ /* 0x000fe20000000000 */
[----:B------:R1:W-:Y:S01]  /*55b0*/  LDGSTS.E [R249+0x8034], desc[UR28][R18.64], !P6 ;  /* 0x0803400012f97fae */ /* 0x0003e2000f1a101c */
[----:B---3--:R-:W-:-:S03]  /*55c0*/  IMAD.WIDE R156, R71, 0x4, R156 ;  /* 0x00000004479c7825 */ /* 0x008fc600078e029c */
[----:B------:R-:W-:Y:S01]  /*55d0*/  ISETP.GE.U32.AND P4, PT, R23, 0x7fffff6f, PT ;  /* 0x7fffff6f1700780c */ /* 0x000fe20003f86070 */
[----:B------:R-:W-:Y:S01]  /*55e0*/  VIADD R23, R251, 0xffffffad ;  /* 0xffffffadfb177836 */ /* 0x000fe20000000000 */
[----:B------:R3:W-:Y:S01]  /*55f0*/  LDGSTS.E [R249+0x8038], desc[UR28][R16.64], !P2 ;  /* 0x0803800010f97fae */ /* 0x0007e2000d1a101c */
[----:B----4-:R-:W-:-:S03]  /*5600*/  IMAD.WIDE R158, R71, 0x4, R158 ;  /* 0x00000004479e7825 */ /* 0x010fc600078e029e */
[----:B------:R-:W-:Y:S01]  /*5610*/  ISETP.GE.U32.AND P6, PT, R23, 0x7fffff6e, PT ;  /* 0x7fffff6e1700780c */ /* 0x000fe20003fc6070 */
[----:B------:R-:W-:Y:S01]  /*5620*/  VIADD R23, R251, 0xffffffac ;  /* 0xffffffacfb177836 */ /* 0x000fe20000000000 */
[----:B------:R4:W-:Y:S01]  /*5630*/  LDGSTS.E [R249+0x803c], desc[UR28][R14.64], !P5 ;  /* 0x0803c0000ef97fae */ /* 0x0009e2000e9a101c */
[----:B-----5:R-:W-:-:S03]  /*5640*/  IMAD.WIDE R160, R71, 0x4, R160 ;  /* 0x0000000447a07825 */ /* 0x020fc600078e02a0 */
        /* <DEDUP_REMOVED lines=81> */
[C---:B------:R-:W-:Y:S01]  /*5b60*/  VIADD R23, R251.reuse, 0xffffff97 ;  /* 0xffffff97fb177836 */ /* 0x040fe20000000000 */
[----:B------:R1:W-:Y:S01]  /*5b70*/  LDGSTS.E [R249+0x8090], desc[UR28][R104.64], !P3 ;  /* 0x0809000068f97fae */ /* 0x0003e2000d9a101c */
[----:B------:R-:W-:Y:S02]  /*5b80*/  VIADD R24, R251, 0xffffff40 ;  /* 0xffffff40fb187836 */ /* 0x000fe40000000000 */
[----:B------:R-:W-:Y:S01]  /*5b90*/  IMAD.WIDE R202, R71, 0x4, R202 ;  /* 0x0000000447ca7825 */ /* 0x000fe200078e02ca */
[----:B------:R-:W-:Y:S01]  /*5ba0*/  ISETP.GE.U32.AND P5, PT, R23, 0x7fffff58, PT ;  /* 0x7fffff581700780c */ /* 0x000fe20003fa6070 */
[----:B------:R1:W-:Y:S02]  /*5bb0*/  LDGSTS.E [R249+0x8094], desc[UR28][R106.64], !P4 ;  /* 0x080940006af97fae */ /* 0x0003e4000e1a101c */
[----:B------:R-:W-:Y:S02]  /*5bc0*/  VIADD R23, R251, 0xffffff96 ;  /* 0xffffff96fb177836 */ /* 0x000fe40000000000 */
[----:B------:R1:W-:Y:S01]  /*5bd0*/  LDGSTS.E [R249+0x8098], desc[UR28][R108.64], !P6 ;  /* 0x080980006cf97fae */ /* 0x0003e2000f1a101c */
[----:B------:R-:W-:-:S02]  /*5be0*/  IMAD.WIDE R204, R71, 0x4, R204 ;  /* 0x0000000447cc7825 */ /* 0x000fc400078e02cc */
[----:B------:R-:W-:Y:S01]  /*5bf0*/  ISETP.GE.U32.AND P3, PT, R23, 0x7fffff57, PT ;  /* 0x7fffff571700780c */ /* 0x000fe20003f66070 */
[----:B------:R1:W-:Y:S01]  /*5c00*/  LDGSTS.E [R249+0x809c], desc[UR28][R110.64], !P2 ;  /* 0x0809c0006ef97fae */ /* 0x0003e2000d1a101c */
[----:B------:R-:W-:Y:S02]  /*5c10*/  VIADD R23, R251, 0xffffff95 ;  /* 0xffffff95fb177836 */ /* 0x000fe40000000000 */
[----:B------:R-:W-:Y:S01]  /*5c20*/  IMAD.WIDE R206, R71, 0x4, R206 ;  /* 0x0000000447ce7825 */ /* 0x000fe200078e02ce */
[----:B------:R1:W-:Y:S02]  /*5c30*/  LDGSTS.E [R249+0x80a0], desc[UR28][R112.64], !P5 ;  /* 0x080a000070f97fae */ /* 0x0003e4000e9a101c */
[----:B------:R-:W-:Y:S01]  /*5c40*/  ISETP.GE.U32.AND P4, PT, R23, 0x7fffff56, PT ;  /* 0x7fffff561700780c */ /* 0x000fe20003f86070 */
[----:B------:R-:W-:Y:S02]  /*5c50*/  VIADD R23, R251, 0xffffff94 ;  /* 0xffffff94fb177836 */ /* 0x000fe40000000000 */
        /* <DEDUP_REMOVED lines=77> */
[----:B------:R-:W-:Y:S01]  /*6130*/  ISETP.GE.AND P4, PT, R62, R23, PT ;  /* 0x000000173e00720c */ /* 0x000fe20003f86270 */
[----:B------:R4:W-:Y:S01]  /*6140*/  LDGSTS.E [R249+0x80f0], desc[UR28][R214.64], !P5 ;  /* 0x080f0000d6f97fae */ /* 0x0009e2000e9a101c */
[----:B------:R-:W-:Y:S01]  /*6150*/  ISETP.GE.U32.AND P6, PT, R23, 0x7fffff41, PT ;  /* 0x7fffff411700780c */ /* 0x000fe20003fc6070 */
[----:B------:R-:W-:Y:S01]  /*6160*/  VIADD R23, R251, 0xffffff81 ;  /* 0xffffff81fb177836 */ /* 0x000fe20000000000 */
[----:B------:R-:W-:Y:S01]  /*6170*/  ISETP.GT.AND P5, PT, R60, 0xbf, PT ;  /* 0x000000bf3c00780c */ /* 0x000fe20003fa4270 */
[C---:B-----5:R-:W-:Y:S02]  /*6180*/  IMAD.WIDE R12, R68.reuse, 0x4, R12 ;  /* 0x00000004440c7825 */ /* 0x060fe400078e020c */
[----:B------:R5:W-:Y:S01]  /*6190*/  LDGSTS.E [R249+0x80f4], desc[UR28][R216.64], !P3 ;  /* 0x080f4000d8f97fae */ /* 0x000be2000d9a101c */
[----:B------:R-:W-:Y:S01]  /*61a0*/  ISETP.GE.U32.AND P2, PT, R23, 0x7fffff42, PT ;  /* 0x7fffff421700780c */ /* 0x000fe20003f46070 */
[----:B------:R-:W-:Y:S01]  /*61b0*/  IMAD.WIDE R10, R68, 0x4, R10 ;  /* 0x00000004440a7825 */ /* 0x000fe200078e020a */
[----:B------:R-:W-:-:S02]  /*61c0*/  SEL R23, RZ, 0x4, P4 ;  /* 0x00000004ff177807 */ /* 0x000fc40002000000 */
[----:B------:R-:W-:Y:S01]  /*61d0*/  ISETP.GE.AND P3, PT, R62, R24, PT ;  /* 0x000000183e00720c */ /* 0x000fe20003f66270 */
[----:B------:R-:W-:Y:S01]  /*61e0*/  IMAD.WIDE R8, R68, 0x4, R8 ;  /* 0x0000000444087825 */ /* 0x000fe200078e0208 */
[----:B------:R-:W-:Y:S02]  /*61f0*/  SEL R23, R23, RZ, P5 ;  /* 0x000000ff17177207 */ /* 0x000fe40002800000 */
[----:B------:R-:W-:Y:S01]  /*6200*/  ISETP.NE.U32.AND P5, PT, R22, RZ, PT ;  /* 0x000000ff1600720c */ /* 0x000fe20003fa5070 */
[----:B------:R-:W-:Y:S01]  /*6210*/  IMAD.WIDE R6, R68, 0x4, R6 ;  /* 0x0000000444067825 */ /* 0x000fe200078e0206 */
[----:B------:R-:W-:Y:S02]  /*6220*/  SEL R22, RZ, 0x4, P3 ;  /* 0x00000004ff167807 */ /* 0x000fe40001800000 */
[----:B------:R-:W-:Y:S01]  /*6230*/  ISETP.GT.AND P3, PT, R60, 0xff, PT ;  /* 0x000000ff3c00780c */ /* 0x000fe20003f64270 */
[----:B------:R1:W-:Y:S01]  /*6240*/  LDGSTS.E [R249+0x80f8], desc[UR28][R218.64], !P2 ;  /* 0x080f8000daf97fae */ /* 0x0003e2000d1a101c */
[----:B------:R-:W-:Y:S01]  /*6250*/  IMAD.WIDE R4, R68, 0x4, R4 ;  /* 0x0000000444047825 */ /* 0x000fe200078e0204 */
[----:B------:R-:W-:-:S02]  /*6260*/  ISETP.GE.U32.AND P4, PT, R24, 0x7fffff01, PT ;  /* 0x7fffff011800780c */ /* 0x000fc40003f86070 */
[----:B------:R1:W-:Y:S01]  /*6270*/  LDGSTS.E [R249+0x80fc], desc[UR28][R220.64], !P6 ;  /* 0x080fc000dcf97fae */ /* 0x0003e2000f1a101c */
[----:B------:R-:W-:Y:S01]  /*6280*/  SEL R22, R22, RZ, P3 ;  /* 0x000000ff16167207 */ /* 0x000fe20001800000 */
[----:B------:R-:W-:Y:S01]  /*6290*/  IMAD.WIDE R72, R68, 0x4, R72 ;  /* 0x0000000444487825 */ /* 0x000fe200078e0248 */
[----:B------:R-:W-:Y:S01]  /*62a0*/  ISETP.NE.U32.AND P3, PT, R23, RZ, PT ;  /* 0x000000ff1700720c */ /* 0x000fe20003f65070 */
[----:B------:R-:W0:Y:S01]  /*62b0*/  LDGDEPBAR ;  /* 0x00000000000079af */ /* 0x000e220000000000 */
[----:B------:R-:W-:Y:S01]  /*62c0*/  ISETP.NE.U32.AND P2, PT, R22, RZ, PT ;  /* 0x000000ff1600720c */ /* 0x000fe20003f45070 */
[C---:B------:R-:W-:Y:S02]  /*62d0*/  VIADD R22, R251.reuse, 0xffffff7f ;  /* 0xffffff7ffb167836 */ /* 0x040fe40000000000 */
[----:B------:R1:W-:Y:S01]  /*62e0*/  LDGSTS.E [R25+0x24000], desc[UR28][R152.64], P5 ;  /* 0x2400000098197fae */ /* 0x0003e2000a9a101c */
[----:B------:R-:W-:Y:S02]  /*62f0*/  IMAD.WIDE R76, R68, 0x4, R76 ;  /* 0x00000004444c7825 */ /* 0x000fe400078e024c */
[----:B------:R-:W-:Y:S01]  /*6300*/  ISETP.GE.U32.AND P6, PT, R22, 0x7fffff40, PT ;  /* 0x7fffff401600780c */ /* 0x000fe20003fc6070 */
[----:B------:R1:W-:Y:S01]  /*6310*/  LDGSTS.E [R25+0x24400], desc[UR28][R154.64], P5 ;  /* 0x244000009a197fae */ /* 0x0003e2000a9a101c */
[----:B------:R-:W-:-:S02]  /*6320*/  VIADD R22, R251, 0xffffff7e ;  /* 0xffffff7efb167836 */ /* 0x000fc40000000000 */
[C---:B------:R-:W-:Y:S01]  /*6330*/  IMAD.WIDE R78, R68.reuse, 0x4, R78 ;  /* 0x00000004444e7825 */ /* 0x040fe200078e024e */
[----:B------:R1:W-:Y:S03]  /*6340*/  LDGSTS.E [R25+0x24800], desc[UR28][R156.64], P5 ;  /* 0x248000009c197fae */ /* 0x0003e6000a9a101c */
        /* <DEDUP_REMOVED lines=56> */
[----:B------:R-:W-:Y:S01]  /*66d0*/  IMAD.WIDE R136, R68, 0x4, R136 ;  /* 0x0000000444887825 */ /* 0x000fe200078e0288 */
[----:B------:R1:W-:Y:S01]  /*66e0*/  LDGSTS.E [R69+0x25f00], desc[UR28][R222.64], P5 ;  /* 0x25f00000de457fae */ /* 0x0003e2000a9a101c */
[----:B------:R-:W-:-:S02]  /*66f0*/  ISETP.GE.U32.AND P5, PT, R22, 0x7fffff3f, PT ;  /* 0x7fffff3f1600780c */ /* 0x000fc40003fa6070 */
[----:B------:R-:W-:Y:S01]  /*6700*/  VIADD R22, R251, 0xffffff7d ;  /* 0xffffff7dfb167836 */ /* 0x000fe20000000000 */
[----:B------:R-:W0:Y:S01]  /*6710*/  LDGDEPBAR ;  /* 0x00000000000079af */ /* 0x000e220000000000 */
[C---:B------:R-:W-:Y:S01]  /*6720*/  IMAD.WIDE R138, R68.reuse, 0x4, R138 ;  /* 0x00000004448a7825 */ /* 0x040fe200078e028a */
[----:B------:R-:W-:Y:S03]  /*6730*/  BAR.SYNC.DEFER_BLOCKING 0x0 ;  /* 0x0000000000007b1d */ /* 0x000fe60000010000 */
[----:B------:R-:W-:-:S04]  /*6740*/  IMAD.WIDE R140, R68, 0x4, R140 ;  /* 0x00000004448c7825 */ /* 0x000fc800078e028c */
[----:B------:R-:W-:-:S04]  /*6750*/  IMAD.WIDE R142, R68, 0x4, R142 ;  /* 0x00000004448e7825 */ /* 0x000fc800078e028e */
[----:B------:R-:W-:-:S04]  /*6760*/  IMAD.WIDE R144, R68, 0x4, R144 ;  /* 0x0000000444907825 */ /* 0x000fc800078e0290 */
[----:B--2---:R-:W-:-:S04]  /*6770*/  IMAD.WIDE R146, R68, 0x4, R146 ;  /* 0x0000000444927825 */ /* 0x004fc800078e0292 */
[----:B-1----:R-:W-:-:S04]  /*6780*/  IMAD.WIDE R148, R68, 0x4, R148 ;  /* 0x0000000444947825 */ /* 0x002fc800078e0294 */
[----:B---3--:R-:W-:Y:S01]  /*6790*/  IMAD.WIDE R150, R68, 0x4, R150 ;  /* 0x0000000444967825 */ /* 0x008fe200078e0296 */
[----:B------:R-:W-:Y:S01]  /*67a0*/  @!PT LDS RZ, [RZ] ;  /* 0x00000000fffff984 */ /* 0x000fe20000000800 */
[----:B------:R-:W-:Y:S01]  /*67b0*/  @!PT LDS RZ, [RZ] ;  /* 0x00000000fffff984 */ /* 0x000fe20000000800 */
[----:B------:R-:W-:Y:S01]  /*67c0*/  @!PT LDS RZ, [RZ] ;  /* 0x00000000fffff984 */ /* 0x000fe20000000800 */
[----:B------:R1:W-:Y:S01]  /*67d0*/  LDGSTS.E [R249+0x10000], desc[UR28][R74.64], !P6 ;  /* 0x100000004af97fae */ /* 0x0003e2000f1a101c */
[----:B------:R-:W-:Y:S02]  /*67e0*/  ISETP.GE.U32.AND P6, PT, R22, 0x7fffff3e, PT ;  /* 0x7fffff3e1600780c */ /* 0x000fe40003fc6070 */
[----:B------:R-:W-:Y:S01]  /*67f0*/  VIADD R22, R251, 0xffffff7c ;  /* 0xffffff7cfb167836 */ /* 0x000fe20000000000 */
[----:B------:R2:W-:Y:S01]  /*6800*/  LDGSTS.E [R249+0x10004], desc[UR28][R224.64], !P5 ;  /* 0x10004000e0f97fae */ /* 0x0005e2000e9a101c */
[----:B----4-:R-:W-:-:S03]  /*6810*/  IMAD.WIDE R214, R68, 0x4, R214 ;  /* 0x0000000444d67825 */ /* 0x010fc600078e02d6 */
[----:B------:R-:W-:Y:S01]  /*6820*/  ISETP.GE.U32.AND P5, PT, R22, 0x7fffff3d, PT ;  /* 0x7fffff3d1600780c */ /* 0x000fe20003fa6070 */
[----:B------:R-:W-:Y:S02]  /*6830*/  VIADD R22, R251, 0xffffff7b ;  /* 0xffffff7bfb167836 */ /* 0x000fe40000000000 */
[----:B-----5:R-:W-:-:S03]  /*6840*/  IMAD.WIDE R216, R68, 0x4, R216 ;  /* 0x0000000444d87825 */ /* 0x020fc600078e02d8 */
[----:B------:R3:W-:Y:S01]  /*6850*/  LDGSTS.E [R249+0x10008], desc[UR28][R226.64], !P6 ;  /* 0x10008000e2f97fae */ /* 0x0007e2000f1a101c */
[----:B------:R-:W-:Y:S01]  /*6860*/  ISETP.GE.U32.AND P6, PT, R22, 0x7fffff3c, PT ;  /* 0x7fffff3c1600780c */ /* 0x000fe20003fc6070 */
[----:B------:R-:W-:Y:S02]  /*6870*/  VIADD R22, R251, 0xffffff7a ;  /* 0xffffff7afb167836 */ /* 0x000fe40000000000 */
[----:B------:R-:W-:-:S03]  /*6880*/  IMAD.WIDE R218, R68, 0x4, R218 ;  /* 0x0000000444da7825 */ /* 0x000fc600078e02da */
        /* <DEDUP_REMOVED lines=40> */
[----:B------:R-:W-:Y:S01]  /*6b10*/  LDGSTS.E [R249+0x10034], desc[UR28][R18.64], !P5 ;  /* 0x1003400012f97fae */ /* 0x000fe2000e9a101c */
        /* <DEDUP_REMOVED lines=94> */
[----:B-1----:R-:W-:-:S03]  /*7100*/  IMAD.WIDE R74, R68, 0x4, R74 ;  /* 0x00000004444a7825 */ /* 0x002fc600078e024a */
[----:B------:R1:W-:Y:S01]  /*7110*/  LDGSTS.E [R249+0x10094], desc[UR28][R106.64], !P5 ;  /* 0x100940006af97fae */ /* 0x0003e2000e9a101c */
[----:B------:R-:W-:Y:S01]  /*7120*/  ISETP.GE.U32.AND P5, PT, R22, 0x7fffff19, PT ;  /* 0x7fffff191600780c */ /* 0x000fe20003fa6070 */
[----:B------:R-:W-:Y:S02]  /*7130*/  VIADD R22, R251, 0xffffff57 ;  /* 0xffffff57fb167836 */ /* 0x000fe40000000000 */
[----:B--2---:R-:W-:-:S03]  /*7140*/  IMAD.WIDE R224, R68, 0x4, R224 ;  /* 0x0000000444e07825 */ /* 0x004fc600078e02e0 */
[----:B------:R2:W-:Y:S01]  /*7150*/  LDGSTS.E [R249+0x10098], desc[UR28][R108.64], !P6 ;  /* 0x100980006cf97fae */ /* 0x0005e2000f1a101c */
[----:B------:R-:W-:Y:S01]  /*7160*/  ISETP.GE.U32.AND P6, PT, R22, 0x7fffff18, PT ;  /* 0x7fffff181600780c */ /* 0x000fe20003fc6070 */
[----:B------:R-:W-:Y:S02]  /*7170*/  VIADD R22, R251, 0xffffff56 ;  /* 0xffffff56fb167836 */ /* 0x000fe40000000000 */
[----:B---3--:R-:W-:-:S03]  /*7180*/  IMAD.WIDE R226, R68, 0x4, R226 ;  /* 0x0000000444e27825 */ /* 0x008fc600078e02e2 */
[----:B------:R3:W-:Y:S01]  /*7190*/  LDGSTS.E [R249+0x1009c], desc[UR28][R110.64], !P5 ;  /* 0x1009c0006ef97fae */ /* 0x0007e2000e9a101c */
[----:B------:R-:W-:Y:S01]  /*71a0*/  ISETP.GE.U32.AND P5, PT, R22, 0x7fffff17, PT ;  /* 0x7fffff171600780c */ /* 0x000fe20003fa6070 */
[----:B------:R-:W-:Y:S02]  /*71b0*/  VIADD R22, R251, 0xffffff55 ;  /* 0xffffff55fb167836 */ /* 0x000fe40000000000 */
[----:B----4-:R-:W-:-:S03]  /*71c0*/  IMAD.WIDE R228, R68, 0x4, R228 ;  /* 0x0000000444e47825 */ /* 0x010fc600078e02e4 */
[----:B------:R4:W-:Y:S01]  /*71d0*/  LDGSTS.E [R249+0x100a0], desc[UR28][R112.64], !P6 ;  /* 0x100a000070f97fae */ /* 0x0009e2000f1a101c */
        /* <DEDUP_REMOVED lines=37> */
[C---:B------:R-:W-:Y:S02]  /*7430*/  VIADD R22, R251.reuse, 0xffffff4b ;  /* 0xffffff4bfb167836 */ /* 0x040fe40000000000 */
[----:B------:R-:W-:Y:S01]  /*7440*/  VIADD R20, R251, 0xffffff2f ;  /* 0xffffff2ffb147836 */ /* 0x000fe20000000000 */
[----:B------:R1:W-:Y:S01]  /*7450*/  STL.64 [R1+0x50], R26 ;  /* 0x0000501a01007387 */ /* 0x0003e20000100a00 */
[----:B------:R-:W-:-:S03]  /*7460*/  IMAD.WIDE R72, R68, 0x4, R72 ;  /* 0x0000000444487825 */ /* 0x000fc600078e0248 */
[----:B------:R1:W-:Y:S01]  /*7470*/  LDGSTS.E [R249+0x100c8], desc[UR28][R132.64], !P6 ;  /* 0x100c800084f97fae */ /* 0x0003e2000f1a101c */
[----:B------:R-:W-:Y:S01]  /*7480*/  ISETP.GE.U32.AND P6, PT, R22, 0x7fffff0c, PT ;  /* 0x7fffff0c1600780c */ /* 0x000fe20003fc6070 */
[C---:B------:R-:W-:Y:S02]  /*7490*/  VIADD R22, R251.reuse, 0xffffff4a ;  /* 0xffffff4afb167836 */ /* 0x040fe40000000000 */
[----:B------:R-:W-:Y:S01]  /*74a0*/  IMAD.WIDE R76, R68, 0x4, R76 ;  /* 0x00000004444c7825 */ /* 0x000fe200078e024c */
[----:B------:R1:W-:Y:S02]  /*74b0*/  LDGSTS.E [R249+0x100cc], desc[UR28][R134.64], !P5 ;  /* 0x100cc00086f97fae */ /* 0x0003e4000e9a101c */
[----:B------:R-:W-:Y:S01]  /*74c0*/  ISETP.GE.U32.AND P5, PT, R22, 0x7fffff0b, PT ;  /* 0x7fffff0b1600780c */ /* 0x000fe20003fa6070 */
[----:B------:R-:W-:Y:S02]  /*74d0*/  VIADD R22, R251, 0xffffff49 ;  /* 0xffffff49fb167836 */ /* 0x000fe40000000000 */
[----:B------:R-:W-:-:S04]  /*74e0*/  IMAD.WIDE R78, R68, 0x4, R78 ;  /* 0x00000004444e7825 */ /* 0x000fc800078e024e */
[----:B------:R1:W-:Y:S01]  /*74f0*/  LDGSTS.E [R249+0x100d0], desc[UR28][R136.64], !P6 ;  /* 0x100d000088f97fae */ /* 0x0003e2000f1a101c */
[----:B------:R-:W-:Y:S01]  /*7500*/  ISETP.GE.U32.AND P6, PT, R22, 0x7fffff0a, PT ;  /* 0x7fffff0a1600780c */ /* 0x000fe20003fc6070 */
[C---:B------:R-:W-:Y:S02]  /*7510*/  VIADD R22, R251.reuse, 0xffffff48 ;  /* 0xffffff48fb167836 */ /* 0x040fe40000000000 */
[----:B------:R-:W-:Y:S02]  /*7520*/  IMAD.WIDE R80, R68, 0x4, R80 ;  /* 0x0000000444507825 */ /* 0x000fe400078e0250 */
[----:B------:R1:W-:Y:S01]  /*7530*/  LDGSTS.E [R249+0x100d4], desc[UR28][R138.64], !P5 ;  /* 0x100d40008af97fae */ /* 0x0003e2000e9a101c */
        /* <DEDUP_REMOVED lines=38> */
[----:B------:R1:W-:Y:S01]  /*77a0*/  LDGSTS.E [R249+0x100fc], desc[UR28][R220.64], !P4 ;  /* 0x100fc000dcf97fae */ /* 0x0003e2000e1a101c */
[----:B------:R-:W-:Y:S02]  /*77b0*/  IMAD.WIDE R100, R68, 0x4, R100 ;  /* 0x0000000444647825 */ /* 0x000fe400078e0264 */
[----:B------:R-:W-:Y:S01]  /*77c0*/  ISETP.GE.U32.AND P4, PT, R22, 0x7ffffefe, PT ;  /* 0x7ffffefe1600780c */ /* 0x000fe20003f86070 */
[----:B------:R-:W0:Y:S01]  /*77d0*/  LDGDEPBAR ;  /* 0x00000000000079af */ /* 0x000e220000000000 */
[----:B------:R-:W-:Y:S02]  /*77e0*/  VIADD R22, R251, 0xffffff3c ;  /* 0xffffff3cfb167836 */ /* 0x000fe40000000000 */
[C---:B------:R-:W-:Y:S01]  /*77f0*/  IMAD.WIDE R102, R68.reuse, 0x4, R102 ;  /* 0x0000000444667825 */ /* 0x040fe200078e0266 */
[----:B------:R3:W-:Y:S03]  /*7800*/  LDGSTS.E [R25+0x28000], desc[UR28][R152.64], P3 ;  /* 0x2800000098197fae */ /* 0x0007e600099a101c */
[C---:B------:R-:W-:Y:S01]  /*7810*/  IMAD.WIDE R104, R68.reuse, 0x4, R104 ;  /* 0x0000000444687825 */ /* 0x040fe200078e0268 */
[----:B------:R4:W-:Y:S03]  /*7820*/  LDGSTS.E [R25+0x28400], desc[UR28][R154.64], P3 ;  /* 0x284000009a197fae */ /* 0x0009e600099a101c */
[C---:B-1----:R-:W-:Y:S01]  /*7830*/  IMAD.WIDE R106, R68.reuse, 0x4, R106 ;  /* 0x00000004446a7825 */ /* 0x042fe200078e026a */
[----:B------:R1:W-:Y:S03]  /*7840*/  LDGSTS.E [R25+0x28800], desc[UR28][R156.64], P3 ;  /* 0x288000009c197fae */ /* 0x0003e600099a101c */
[C---:B--2---:R-:W-:Y:S01]  /*7850*/  IMAD.WIDE R108, R68.reuse, 0x4, R108 ;  /* 0x00000004446c7825 */ /* 0x044fe200078e026c */
[----:B------:R2:W-:Y:S03]  /*7860*/  LDGSTS.E [R25+0x28c00], desc[UR28][R158.64], P3 ;  /* 0x28c000009e197fae */ /* 0x0005e600099a101c */
[C---:B---3--:R-:W-:Y:S01]  /*7870*/  IMAD.WIDE R110, R68.reuse, 0x4, R110 ;  /* 0x00000004446e7825 */ /* 0x048fe200078e026e */
[----:B------:R3:W-:Y:S03]  /*7880*/  LDGSTS.E [R25+0x29000], desc[UR28][R160.64], P3 ;  /* 0x29000000a0197fae */ /* 0x0007e600099a101c */
[C---:B----4-:R-:W-:Y:S01]  /*7890*/  IMAD.WIDE R112, R68.reuse, 0x4, R112 ;  /* 0x0000000444707825 */ /* 0x050fe200078e0270 */
[----:B------:R4:W-:Y:S03]  /*78a0*/  LDGSTS.E [R25+0x29400], desc[UR28][R162.64], P3 ;  /* 0x29400000a2197fae */ /* 0x0009e600099a101c */
[C---:B-----5:R-:W-:Y:S01]  /*78b0*/  IMAD.WIDE R114, R68.reuse, 0x4, R114 ;  /* 0x0000000444727825 */ /* 0x060fe200078e0272 */
        /* <DEDUP_REMOVED lines=44> */
[----:B------:R2:W-:Y:S03]  /*7b80*/  LDGSTS.E [R69+0x29300], desc[UR28][R208.64], P3 ;  /* 0x29300000d0457fae */ /* 0x0005e600099a101c */
[C---:B------:R-:W-:Y:S01]  /*7b90*/  IMAD.WIDE R152, R71.reuse, 0x4, R152 ;  /* 0x0000000447987825 */ /* 0x040fe200078e0298 */
[----:B------:R2:W-:Y:S03]  /*7ba0*/  LDGSTS.E [R69+0x29700], desc[UR28][R210.64], P3 ;  /* 0x29700000d2457fae */ /* 0x0005e600099a101c */
[C---:B------:R-:W-:Y:S01]  /*7bb0*/  IMAD.WIDE R154, R71.reuse, 0x4, R154 ;  /* 0x00000004479a7825 */ /* 0x040fe200078e029a */
[----:B------:R3:W-:Y:S03]  /*7bc0*/  LDGSTS.E [R69+0x29b00], desc[UR28][R212.64], P3 ;  /* 0x29b00000d4457fae */ /* 0x0007e600099a101c */
[----:B-1----:R-:W-:Y:S01]  /*7bd0*/  IMAD.WIDE R156, R71, 0x4, R156 ;  /* 0x00000004479c7825 */ /* 0x002fe200078e029c */
[----:B------:R1:W-:Y:S01]  /*7be0*/  LDGSTS.E [R69+0x29f00], desc[UR28][R222.64], P3 ;  /* 0x29f00000de457fae */ /* 0x0003e200099a101c */
[----:B------:R-:W-:-:S02]  /*7bf0*/  ISETP.GE.U32.AND P3, PT, R22, 0x7ffffefd, PT ;  /* 0x7ffffefd1600780c */ /* 0x000fc40003f66070 */
[----:B------:R-:W-:Y:S01]  /*7c00*/  VIADD R22, R251, 0xffffff3b ;  /* 0xffffff3bfb167836 */ /* 0x000fe20000000000 */
[----:B------:R-:W0:Y:S01]  /*7c10*/  LDGDEPBAR ;  /* 0x00000000000079af */ /* 0x000e220000000000 */
[C---:B--2---:R-:W-:Y:S01]  /*7c20*/  IMAD.WIDE R158, R71.reuse, 0x4, R158 ;  /* 0x00000004479e7825 */ /* 0x044fe200078e029e */
[----:B------:R-:W-:Y:S03]  /*7c30*/  BAR.SYNC.DEFER_BLOCKING 0x0 ;  /* 0x0000000000007b1d */ /* 0x000fe60000010000 */
[----:B---3--:R-:W-:-:S04]  /*7c40*/  IMAD.WIDE R160, R71, 0x4, R160 ;  /* 0x0000000447a07825 */ /* 0x008fc800078e02a0 */
[----:B----4-:R-:W-:-:S04]  /*7c50*/  IMAD.WIDE R162, R71, 0x4, R162 ;  /* 0x0000000447a27825 */ /* 0x010fc800078e02a2 */
[----:B-----5:R-:W-:-:S04]  /*7c60*/  IMAD.WIDE R164, R71, 0x4, R164 ;  /* 0x0000000447a47825 */ /* 0x020fc800078e02a4 */
[----:B------:R-:W-:-:S04]  /*7c70*/  IMAD.WIDE R166, R71, 0x4, R166 ;  /* 0x0000000447a67825 */ /* 0x000fc800078e02a6 */
[----:B------:R-:W-:-:S04]  /*7c80*/  IMAD.WIDE R168, R71, 0x4, R168 ;  /* 0x0000000447a87825 */ /* 0x000fc800078e02a8 */
[----:B------:R-:W-:Y:S01]  /*7c90*/  IMAD.WIDE R170, R71, 0x4, R170 ;  /* 0x0000000447aa7825 */ /* 0x000fe200078e02aa */
        /* <DEDUP_REMOVED lines=11> */
[----:B------:R-:W-:Y:S01]  /*7d50*/  IMAD.WIDE R174, R71, 0x4, R174 ;  /* 0x0000000447ae7825 */ /* 0x000fe200078e02ae */
        /* <DEDUP_REMOVED lines=36> */
[----:B------:R-:W-:Y:S01]  /*7fa0*/  ISETP.GE.U32.AND P5, PT, R20, 0x7ffffef0, PT ;  /* 0x7ffffef01400780c */ /* 0x000fe20003fa6070 */
[----:B------:R-:W-:Y:S02]  /*7fb0*/  IMAD.WIDE R20, R68, 0x4, R16 ;  /* 0x0000000444147825 */ /* 0x000fe400078e0210 */
[----:B------:R-:W-:Y:S02]  /*7fc0*/  ISETP.GE.U32.AND P3, PT, R22, 0x7ffffef1, PT ;  /* 0x7ffffef11600780c */ /* 0x000fe40003f66070 */
[----:B------:R-:W-:-:S04]  /*7fd0*/  IMAD.WIDE R22, R68, 0x4, R18 ;  /* 0x0000000444167825 */ /* 0x000fc800078e0212 */
[C---:B------:R-:W-:Y:S01]  /*7fe0*/  VIADD R18, R251.reuse, 0xffffff2e ;  /* 0xffffff2efb127836 */ /* 0x040fe20000000000 */
[----:B------:R2:W-:Y:S01]  /*7ff0*/  LDGSTS.E [R249+0x18034], desc[UR28][R22.64], !P6 ;  /* 0x1803400016f97fae */ /* 0x0005e2000f1a101c */
[----:B------:R-:W-:Y:S02]  /*8000*/  VIADD R16, R251, 0xffffff2d ;  /* 0xffffff2dfb107836 */ /* 0x000fe40000000000 */
[----:B------:R-:W-:Y:S01]  /*8010*/  IMAD.WIDE R192, R71, 0x4, R192 ;  /* 0x0000000447c07825 */ /* 0x000fe200078e02c0 */
[----:B------:R-:W-:Y:S01]  /*8020*/  ISETP.GE.U32.AND P6, PT, R18, 0x7ffffeef, PT ;  /* 0x7ffffeef1200780c */ /* 0x000fe20003fc6070 */
[----:B------:R2:W-:Y:S01]  /*8030*/  LDGSTS.E [R249+0x18038], desc[UR28][R20.64], !P4 ;  /* 0x1803800014f97fae */ /* 0x0005e2000e1a101c */
[----:B------:R-:W-:Y:S01]  /*8040*/  ISETP.GE.U32.AND P4, PT, R16, 0x7ffffeee, PT ;  /* 0x7ffffeee1000780c */ /* 0x000fe20003f86070 */
[----:B------:R-:W-:Y:S02]  /*8050*/  IMAD.WIDE R18, R68, 0x4, R14 ;  /* 0x0000000444127825 */ /* 0x000fe400078e020e */
[----:B------:R2:W-:Y:S02]  /*8060*/  STL.64 [R1+0x38], R22 ;  /* 0x0000381601007387 */ /* 0x0005e40000100a00 */
[----:B------:R-:W-:-:S02]  /*8070*/  VIADD R14, R251, 0xffffff2c ;  /* 0xffffff2cfb0e7836 */ /* 0x000fc40000000000 */
        /* <DEDUP_REMOVED lines=15> */
[----:B------:R-:W-:Y:S01]  /*8170*/  IMAD.WIDE R8, R68, 0x4, R4 ;  /* 0x0000000444087825 */ /* 0x000fe200078e0204 */
[----:B------:R2:W-:Y:S03]  /*8180*/  LDGSTS.E [R249+0x1804c], desc[UR28][R10.64], !P3 ;  /* 0x1804c0000af97fae */ /* 0x0005e6000d9a101c */
[C---:B------:R-:W-:Y:S01]  /*8190*/  VIADD R4, R251.reuse, 0xffffff27 ;  /* 0xffffff27fb047836 */ /* 0x040fe20000000000 */
[----:B------:R2:W-:Y:S01]  /*81a0*/  LDGSTS.E [R249+0x18050], desc[UR28][R8.64], !P5 ;  /* 0x1805000008f97fae */ /* 0x0005e2000e9a101c */
[C---:B------:R-:W-:Y:S02]  /*81b0*/  VIADD R6, R251.reuse, 0xffffff28 ;  /* 0xffffff28fb067836 */ /* 0x040fe40000000000 */
[C---:B------:R-:W-:Y:S01]  /*81c0*/  VIADD R5, R251.reuse, 0xffffff00 ;  /* 0xffffff00fb057836 */ /* 0x040fe20000000000 */
[----:B------:R-:W-:Y:S01]  /*81d0*/  ISETP.GE.U32.AND P5, PT, R4, 0x7ffffee8, PT ;  /* 0x7ffffee80400780c */ /* 0x000fe20003fa6070 */
[----:B------:R-:W-:Y:S01]  /*81e0*/  VIADD R4, R251, 0xffffff26 ;  /* 0xffffff26fb047836 */ /* 0x000fe20000000000 */
[----:B------:R-:W-:Y:S01]  /*81f0*/  ISETP.GE.U32.AND P3, PT, R6, 0x7ffffee9, PT ;  /* 0x7ffffee90600780c */ /* 0x000fe20003f66070 */
[----:B------:R2:W-:Y:S01]  /*8200*/  LDGSTS.E [R249+0x18054], desc[UR28][R72.64], !P6 ;  /* 0x1805400048f97fae */ /* 0x0005e2000f1a101c */
[----:B------:R-:W-:-:S02]  /*8210*/  IMAD.WIDE R194, R71, 0x4, R194 ;  /* 0x0000000447c27825 */ /* 0x000fc400078e02c2 */
[----:B------:R-:W-:Y:S01]  /*8220*/  ISETP.GE.U32.AND P6, PT, R4, 0x7ffffee7, PT ;  /* 0x7ffffee70400780c */ /* 0x000fe20003fc6070 */
[----:B------:R2:W-:Y:S01]  /*8230*/  LDGSTS.E [R249+0x18058], desc[UR28][R76.64], !P4 ;  /* 0x180580004cf97fae */ /* 0x0005e2000e1a101c */
[----:B------:R-:W-:Y:S02]  /*8240*/  VIADD R4, R251, 0xffffff25 ;  /* 0xffffff25fb047836 */ /* 0x000fe40000000000 */
[----:B------:R-:W-:Y:S01]  /*8250*/  IMAD.WIDE R196, R71, 0x4, R196 ;  /* 0x0000000447c47825 */ /* 0x000fe200078e02c4 */
[----:B------:R2:W-:Y:S02]  /*8260*/  STL.64 [R1+0x30], R20 ;  /* 0x0000301401007387 */ /* 0x0005e40000100a00 */
        /* <DEDUP_REMOVED lines=35> */
[----:B-1----:R-:W-:-:S03]  /*84a0*/  IMAD.WIDE R222, R71, 0x4, R222 ;  /* 0x0000000447de7825 */ /* 0x002fc600078e02de */
[----:B------:R-:W-:Y:S01]  /*84b0*/  ISETP.GE.U32.AND P3, PT, R4, 0x7ffffedd, PT ;  /* 0x7ffffedd0400780c */ /* 0x000fe20003f66070 */
[C---:B------:R-:W-:Y:S01]  /*84c0*/  VIADD R4, R251.reuse, 0xffffff1b ;  /* 0xffffff1bfb047836 */ /* 0x040fe20000000000 */
[----:B------:R2:W-:Y:S04]  /*84d0*/  LDGSTS.E [R249+0x18080], desc[UR28][R96.64], !P5 ;  /* 0x1808000060f97fae */ /* 0x0005e8000e9a101c */
        /* <DEDUP_REMOVED lines=76> */
[----:B------:R-:W-:Y:S01]  /*89a0*/  VIADD R4, R251, 0xffffff01 ;  /* 0xffffff01fb047836 */ /* 0x000fe20000000000 */
[----:B------:R2:W-:Y:S04]  /*89b0*/  LDGSTS.E [R249+0x180e8], desc[UR28][R148.64], !P4 ;  /* 0x180e800094f97fae */ /* 0x0005e8000e1a101c */
[----:B------:R-:W-:Y:S01]  /*89c0*/  ISETP.GE.U32.AND P4, PT, R4, 0x7ffffec2, PT ;  /* 0x7ffffec20400780c */ /* 0x000fe20003f86070 */
[----:B------:R2:W-:Y:S01]  /*89d0*/  LDGSTS.E [R249+0x180ec], desc[UR28][R150.64], !P3 ;  /* 0x180ec00096f97fae */ /* 0x0005e2000d9a101c */
[----:B------:R-:W-:-:S03]  /*89e0*/  ISETP.GE.U32.AND P3, PT, R5, 0x7ffffec1, PT ;  /* 0x7ffffec10500780c */ /* 0x000fc60003f66070 */
[----:B------:R2:W-:Y:S04]  /*89f0*/  LDGSTS.E [R249+0x180f0], desc[UR28][R214.64], !P5 ;  /* 0x180f0000d6f97fae */ /* 0x0005e8000e9a101c */
[----:B------:R2:W-:Y:S04]  /*8a00*/  LDGSTS.E [R249+0x180f4], desc[UR28][R216.64], !P6 ;  /* 0x180f4000d8f97fae */ /* 0x0005e8000f1a101c */
[----:B------:R2:W-:Y:S04]  /*8a10*/  LDGSTS.E [R249+0x180f8], desc[UR28][R218.64], !P4 ;  /* 0x180f8000daf97fae */ /* 0x0005e8000e1a101c */
[----:B------:R2:W-:Y:S01]  /*8a20*/  LDGSTS.E [R249+0x180fc], desc[UR28][R220.64], !P3 ;  /* 0x180fc000dcf97fae */ /* 0x0005e2000d9a101c */
[----:B------:R-:W-:-:S03]  /*8a30*/  ISETP.NE.U32.AND P3, PT, RZ, UR9, PT ;  /* 0x00000009ff007c0c */ /* 0x000fc6000bf65070 */
[----:B------:R-:W0:Y:S04]  /*8a40*/  LDGDEPBAR ;  /* 0x00000000000079af */ /* 0x000e280000000000 */
[----:B------:R2:W-:Y:S04]  /*8a50*/  LDGSTS.E [R25+0x2c000], desc[UR28][R152.64], P2 ;  /* 0x2c00000098197fae */ /* 0x0005e800091a101c */
        /* <DEDUP_REMOVED lines=30> */
[----:B------:R2:W-:Y:S01]  /*8c40*/  LDGSTS.E [R69+0x2df00], desc[UR28][R222.64], P2 ;  /* 0x2df00000de457fae */ /* 0x0005e200091a101c */
[----:B------:R-:W-:-:S03]  /*8c50*/  ISETP.LT.OR P2, PT, R60, 0x40, P3 ;  /* 0x000000403c00780c */ /* 0x000fc60001f41670 */
[----:B------:R-:W0:Y:S04]  /*8c60*/  LDGDEPBAR ;  /* 0x00000000000079af */ /* 0x000e280000000000 */
[----:B------:R2:W-:Y:S04]  /*8c70*/  STL.64 [R1+0x28], R18 ;  /* 0x0000281201007387 */ /* 0x0005e80000100a00 */
[----:B------:R2:W-:Y:S04]  /*8c80*/  STL.64 [R1+0x20], R16 ;  /* 0x0000201001007387 */ /* 0x0005e80000100a00 */
[----:B------:R2:W-:Y:S04]  /*8c90*/  STL.64 [R1+0x18], R14 ;  /* 0x0000180e01007387 */ /* 0x0005e80000100a00 */
[----:B------:R2:W-:Y:S04]  /*8ca0*/  STL.64 [R1+0x10], R12 ;  /* 0x0000100c01007387 */ /* 0x0005e80000100a00 */
[----:B------:R2:W-:Y:S04]  /*8cb0*/  STL.64 [R1+0x8], R10 ;  /* 0x0000080a01007387 */ /* 0x0005e80000100a00 */
[----:B------:R2:W-:Y:S01]  /*8cc0*/  STL.64 [R1], R8 ;  /* 0x0000000801007387 */ /* 0x0005e20000100a00 */
[----:B------:R-:W-:-:S04]  /*8cd0*/  DEPBAR.LE SB0, 0x6 ;  /* 0x000081800000791a */ /* 0x000fc80000000000 */
[----:B------:R-:W-:Y:S06]  /*8ce0*/  BAR.SYNC.DEFER_BLOCKING 0x0 ;  /* 0x0000000000007b1d */ /* 0x000fec0000010000 */
[----:B------:R-:W-:Y:S05]  /*8cf0*/  @!P0 BRA `(.L_x_6) ;  /* 0x0000000000448947 */ /* 0x000fea0003800000 */
[----:B------:R-:W-:Y:S04]  /*8d00*/  LDS.128 R4, [R249] ;  /* 0x00000000f9047984 */ /* 0x000fe80000000c00 */
[----:B--2---:R-:W-:Y:S04]  /*8d10*/  LDS.128 R8, [R249+0x10] ;  /* 0x00001000f9087984 */ /* 0x004fe80000000c00 */
[----:B------:R-:W-:Y:S04]  /*8d20*/  LDS.128 R12, [R249+0x20] ;  /* 0x00002000f90c7984 */ /* 0x000fe80000000c00 */
        /* <DEDUP_REMOVED lines=12> */
[----:B------:R-:W1:Y:S02]  /*8df0*/  LDS.128 R64, [R249+0xf0] ;  /* 0x0000f000f9407984 */ /* 0x000e640000000c00 */
[----:B-1----:R1:W-:Y:S02]  /*8e00*/  STTM.x64 tmem[UR12+0x40], R4 ;  /* 0x00004004000079ed */ /* 0x0023e4000834000c */
.L_x_6:
[----:B-1----:R-:W-:Y:S01]  /*8e10*/  IMAD.SHL.U32 R7, R68, 0x4, RZ ;  /* 0x0000000444077824 */ /* 0x002fe200078e00ff */
[----:B------:R-:W1:Y:S01]  /*8e20*/  FENCE.VIEW.ASYNC.T ;  /* 0x00000000000073c6 */ /* 0x000e620000000200 */
[----:B--2---:R-:W-:-:S03]  /*8e30*/  SHF.R.S32.HI R8, RZ, 0x1f, R68 ;  /* 0x0000001fff087819 */ /* 0x004fc60000011444 */
[----:B------:R2:W-:Y:S01]  /*8e40*/  STL [R1+0x44], R7 ;  /* 0x0000440701007387 */ /* 0x0005e20000100800 */
[----:B-1----:R-:W-:Y:S06]  /*8e50*/  BAR.SYNC.DEFER_BLOCKING 0x0 ;  /* 0x0000000000007b1d */ /* 0x002fec0000010000 */
[----:B------:R-:W-:Y:S05]  /*8e60*/  @P2 BRA `(.L_x_7) ;  /* 0x0000000000c42947 */ /* 0x000fea0003800000 */
[----:B------:R-:W-:Y:S01]  /*8e70*/  UIADD3 UR5, UPT, UPT, UR11, 0x20000, URZ ;  /* 0x000200000b057890 */ /* 0x000fe2000fffe0ff */
[----:B------:R-:W-:Y:S01]  /*8e80*/  UMOV UR4, URZ ;  /* 0x000000ff00047c82 */ /* 0x000fe20008000000 */
[----:B------:R-:W-:Y:S02]  /*8e90*/  UIADD3 UR9, UPT, UPT, UR10, 0x48, URZ ;  /* 0x000000480a097890 */ /* 0x000fe4000fffe0ff */
[----:B------:R-:W-:Y:S02]  /*8ea0*/  USHF.R.U32.HI UR5, URZ, 0x4, UR5 ;  /* 0x00000004ff057899 */ /* 0x000fe40008011605 */
[----:B------:R-:W-:Y:S02]  /*8eb0*/  UIADD3 UR14, UPT, UPT, UR10, 0x50, URZ ;  /* 0x000000500a0e7890 */ /* 0x000fe4000fffe0ff */
[----:B------:R-:W-:Y:S02]  /*8ec0*/  USGXT.U32 UR6, UR5, 0xe ;  /* 0x0000000e0506789a */ /* 0x000fe40008000000 */
[----:B------:R-:W-:-:S02]  /*8ed0*/  UIADD3 UR15, UPT, UPT, UR10, 0x58, URZ ;  /* 0x000000580a0f7890 */ /* 0x000fc4000fffe0ff */
[----:B------:R-:W-:Y:S01]  /*8ee0*/  UIADD3 UR34, UP1, UPT, UR6, 0x2, URZ ;  /* 0x0000000206227890 */ /* 0x000fe2000ff3e0ff */
[----:B------:R-:W-:Y:S01]  /*8ef0*/  UMOV UR5, URZ ;  /* 0x000000ff00057c82 */ /* 0x000fe20008000000 */
[----:B------:R-:W-:Y:S02]  /*8f00*/  UIADD3 UR20, UPT, UPT, UR10, 0x60, URZ ;  /* 0x000000600a147890 */ /* 0x000fe4000fffe0ff */
[----:B------:R-:W-:Y:S02]  /*8f10*/  UIADD3.X UR35, UPT, UPT, UR4, 0x40004040, URZ, UP1, !UPT ;  /* 0x4000404004237890 */ /* 0x000fe40008ffe4ff */
[----:B------:R-:W-:Y:S01]  /*8f20*/  UIADD3 UR21, UPT, UPT, UR10, 0x68, URZ ;  /* 0x000000680a157890 */ /* 0x000fe2000fffe0ff */
[----:B------:R-:W-:Y:S01]  /*8f30*/  UMOV UR4, UR8 ;  /* 0x0000000800047c82 */ /* 0x000fe20008000000 */
[----:B------:R-:W-:Y:S01]  /*8f40*/  UIADD3.64 UR16, UPT, UPT, UR34, 0x4, URZ ;  /* 0x0000000422107897 */ /* 0x000fe2000fffe0ff */
[----:B------:R-:W-:Y:S01]  /*8f50*/  UMOV UR32, UR4 ;  /* 0x0000000400207c82 */ /* 0x000fe20008000000 */
[----:B------:R-:W-:-:S02]  /*8f60*/  UIADD3.64 UR4, UPT, UPT, UR34, 0x2, URZ ;  /* 0x0000000222047897 */ /* 0x000fc4000fffe0ff */
[----:B------:R-:W-:Y:S02]  /*8f70*/  UIADD3.64 UR18, UPT, UPT, UR34, 0x1fe, URZ ;  /* 0x000001fe22127897 */ /* 0x000fe4000fffe0ff */
[----:B------:R-:W-:Y:S02]  /*8f80*/  UIADD3.64 UR22, UPT, UPT, UR34, 0x200, URZ ;  /* 0x0000020022167897 */ /* 0x000fe4000fffe0ff */
[----:B------:R-:W-:Y:S02]  /*8f90*/  UIADD3 UR26, UPT, UPT, UR10, 0x70, URZ ;  /* 0x000000700a1a7890 */ /* 0x000fe4000fffe0ff */
[----:B------:R-:W-:Y:S01]  /*8fa0*/  UIADD3.64 UR24, UPT, UPT, UR34, 0x202, URZ ;  /* 0x0000020222187897 */ /* 0x000fe2000fffe0ff */
[----:B------:R-:W-:Y:S01]  /*8fb0*/  UMOV UR36, 0x0 ;  /* 0x0000000000247882 */ /* 0x000fe20000000000 */
[----:B------:R-:W-:Y:S01]  /*8fc0*/  UMOV UR37, 0x8100910 ;  /* 0x0810091000257882 */ /* 0x000fe20000000000 */
[----:B------:R-:W-:Y:S02]  /*8fd0*/  UIADD3 UR27, UPT, UPT, UR10, 0x78, URZ ;  /* 0x000000780a1b7890 */ /* 0x000fe4000fffe0ff */
[----:B------:R-:W-:Y:S01]  /*8fe0*/  UIADD3.64 UR30, UPT, UPT, UR34, 0x204, URZ ;  /* 0x00000204221e7897 */ /* 0x000fe2000fffe0ff */
[----:B------:R-:W-:Y:S01]  /*8ff0*/  UMOV UR7, 0x40004040 ;  /* 0x4000404000077882 */ /* 0x000fe20000000000 */
[----:B------:R-:W-:Y:S01]  /*9000*/  UMOV UR38, 0x0 ;  /* 0x0000000000267882 */ /* 0x000fe20000000000 */
[----:B------:R-:W-:Y:S01]  /*9010*/  UMOV UR39, 0x8100910 ;  /* 0x0810091000277882 */ /* 0x000fe20000000000 */
[----:B------:R-:W-:Y:S01]  /*9020*/  UMOV UR40, 0x0 ;  /* 0x0000000000287882 */ /* 0x000fe20000000000 */
[----:B------:R-:W-:Y:S01]  /*9030*/  UMOV UR41, 0x8100910 ;  /* 0x0810091000297882 */ /* 0x000fe20000000000 */
[----:B------:R1:W-:Y:S01]  /*9040*/  UTCHMMA tmem[UR13], gdesc[UR6], tmem[UR10], tmem[UR36], idesc[UR37], !UPT ;  /* 0x00ff24060d0079ea */ /* 0x0003e2000f80000a */
[----:B------:R-:W-:Y:S01]  /*9050*/  UMOV UR42, 0x0 ;  /* 0x00000000002a7882 */ /* 0x000fe20000000000 */
[----:B------:R-:W-:Y:S01]  /*9060*/  UMOV UR43, 0x8100910 ;  /* 0x08100910002b7882 */ /* 0x000fe20000000000 */
[----:B------:R1:W-:Y:S01]  /*9070*/  UTCHMMA tmem[UR9], gdesc[UR34], tmem[UR10], tmem[UR38], idesc[UR39], UPT ;  /* 0x00ff2622090079ea */ /* 0x0003e2000b80000a */
        /* <DEDUP_REMOVED lines=12> */
[----:B------:R1:W-:Y:S01]  /*9140*/  UTCHMMA tmem[UR26], gdesc[UR24], tmem[UR10], tmem[UR48], idesc[UR49], UPT ;  /* 0x00ff30181a0079ea */ /* 0x0003e2000b80000a */
[----:B------:R1:W-:Y:S01]  /*9150*/  UTCHMMA tmem[UR27], gdesc[UR30], tmem[UR10], tmem[UR50], idesc[UR51], UPT ;  /* 0x00ff321e1b0079ea */ /* 0x0003e2000b80000a */
[----:B------:R1:W-:Y:S01]  /*9160*/  UTCBAR [UR32], URZ ;  /* 0x000000ff200073e9 */ /* 0x0003e200080000ff */
[----:B------:R-:W-:Y:S01]  /*9170*/  NOP ;  /* 0x0000000000007918 */ /* 0x000fe20000000000 */
.L_x_7:
[----:B------:R-:W-:Y:S01]  /*9180*/  SHF.L.U64.HI R9, R68, 0x2, R8 ;  /* 0x0000000244097819 */ /* 0x000fe20000010208 */
[----:B------:R-:W-:Y:S01]  /*9190*/  BAR.SYNC.DEFER_BLOCKING 0x0 ;  /* 0x0000000000007b1d */ /* 0x000fe20000010000 */
[----:B------:R-:W-:Y:S01]  /*91a0*/  IADD3 R4, P0, PT, R74, R7, RZ ;  /* 0x000000074a047210 */ /* 0x000fe20007f1e0ff */
[----:B------:R-:W-:-:S04]  /*91b0*/  VIADD R6, R251, 0xfffffeff ;  /* 0xfffffefffb067836 */ /* 0x000fc80000000000 */
[----:B------:R-:W-:Y:S01]  /*91c0*/  IMAD.X R5, R75, 0x1, R9, P0 ;  /* 0x000000014b057824 */ /* 0x000fe200000e0609 */
[----:B------:R-:W-:Y:S01]  /*91d0*/  ISETP.GE.U32.AND P0, PT, R6, 0x7ffffec0, PT ;  /* 0x7ffffec00600780c */ /* 0x000fe20003f06070 */
[----:B------:R3:W-:Y:S01]  /*91e0*/  STL [R1+0x40], R9 ;  /* 0x0000400901007387 */ /* 0x0007e20000100800 */
[----:B------:R-:W-:-:S03]  /*91f0*/  VIADD R6, R251, 0xfffffefe ;  /* 0xfffffefefb067836 */ /* 0x000fc60000000000 */
[----:B------:R-:W4:Y:S02]  /*9200*/  LDL.LU.64 R20, [R1+0x50] ;  /* 0x0000500001147983 */ /* 0x000f240000300a00 */
[----:B------:R-:W-:Y:S02]  /*9210*/  ISETP.GE.U32.AND P2, PT, R6, 0x7ffffebf, PT ;  /* 0x7ffffebf0600780c */ /* 0x000fe40003f46070 */
[----:B------:R-:W5:Y:S04]  /*9220*/  LDL.LU.64 R18, [R1+0x38] ;  /* 0x0000380001127983 */ /* 0x000f680000300a00 */
[----:B--2---:R-:W2:Y:S04]  /*9230*/  LDL.LU.64 R24, [R1+0x30] ;  /* 0x0000300001187983 */ /* 0x004ea80000300a00 */
[----:B------:R-:W2:Y:S04]  /*9240*/  LDL.LU.64 R22, [R1+0x28] ;  /* 0x0000280001167983 */ /* 0x000ea80000300a00 */
[----:B------:R-:W2:Y:S04]  /*9250*/  LDL.LU.64 R28, [R1+0x20] ;  /* 0x00002000011c7983 */ /* 0x000ea80000300a00 */
[----:B------:R-:W2:Y:S04]  /*9260*/  LDL.LU.64 R26, [R1+0x18] ;  /* 0x00001800011a7983 */ /* 0x000ea80000300a00 */
[----:B------:R-:W2:Y:S04]  /*9270*/  LDL.LU.64 R32, [R1+0x10] ;  /* 0x0000100001207983 */ /* 0x000ea80000300a00 */
[----:B------:R-:W2:Y:S04]  /*9280*/  LDL.LU.64 R30, [R1+0x8] ;  /* 0x00000800011e7983 */ /* 0x000ea80000300a00 */
[----:B------:R-:W2:Y:S04]  /*9290*/  LDL.LU.64 R34, [R1] ;  /* 0x0000000001227983 */ /* 0x000ea80000300a00 */
[----:B------:R-:W-:Y:S01]  /*92a0*/  @!PT LDS RZ, [RZ] ;  /* 0x00000000fffff984 */ /* 0x000fe20000000800 */
[----:B------:R-:W-:Y:S01]  /*92b0*/  @!PT LDS RZ, [RZ] ;  /* 0x00000000fffff984 */ /* 0x000fe20000000800 */
[----:B------:R-:W-:Y:S01]  /*92c0*/  @!PT LDS RZ, [RZ] ;  /* 0x00000000fffff984 */ /* 0x000fe20000000800 */
[----:B------:R1:W-:Y:S02]  /*92d0*/  LDGSTS.E [R249], desc[UR28][R4.64], !P0 ;  /* 0x0000000004f97fae */ /* 0x0003e4000c1a101c */
[----:B-1----:R-:W-:-:S02]  /*92e0*/  IADD3 R4, P0, PT, R224, R7, RZ ;  /* 0x00000007e0047210 */ /* 0x002fc40007f1e0ff */
[----:B------:R-:W-:-:S03]  /*92f0*/  SHF.L.U64.HI R224, R68, 0x2, R8 ;  /* 0x0000000244e07819 */ /* 0x000fc60000010208 */
[----:B------:R-:W-:Y:S01]  /*9300*/  IMAD.X R5, R225, 0x1, R9, P0 ;  /* 0x00000001e1057824 */ /* 0x000fe200000e0609 */
[----:B------:R-:W-:Y:S01]  /*9310*/  IADD3 R6, P0, PT, R226, R7, RZ ;  /* 0x00000007e2067210 */ /* 0x000fe20007f1e0ff */
[----:B---3--:R-:W-:-:S03]  /*9320*/  VIADD R9, R251, 0xfffffefd ;  /* 0xfffffefdfb097836 */ /* 0x008fc60000000000 */
[----:B------:R1:W-:Y:S01]  /*9330*/  LDGSTS.E [R249+0x4], desc[UR28][R4.64], !P2 ;  /* 0x0000400004f97fae */ /* 0x0003e2000d1a101c */
[----:B------:R-:W-:Y:S01]  /*9340*/  IMAD.X R7, R227, 0x1, R224, P0 ;  /* 0x00000001e3077824 */ /* 0x000fe200000e06e0 */
[----:B------:R-:W-:Y:S01]  /*9350*/  ISETP.GE.U32.AND P0, PT, R9, 0x7ffffebe, PT ;  /* 0x7ffffebe0900780c */ /* 0x000fe20003f06070 */
[----:B------:R-:W-:Y:S02]  /*9360*/  IMAD.SHL.U32 R227, R68, 0x4, RZ ;  /* 0x0000000444e37824 */ /* 0x000fe400078e00ff */
[----:B-1----:R-:W-:-:S10]  /*9370*/  VIADD R4, R251, 0xfffffefc ;  /* 0xfffffefcfb047836 */ /* 0x002fd40000000000 */
[----:B------:R1:W-:Y:S01]  /*9380*/  LDGSTS.E [R249+0x8], desc[UR28][R6.64], !P0 ;  /* 0x0000800006f97fae */ /* 0x0003e2000c1a101c */
[----:B------:R-:W-:Y:S01]  /*9390*/  ISETP.GE.U32.AND P2, PT, R4, 0x7ffffebd, PT ;  /* 0x7ffffebd0400780c */ /* 0x000fe20003f46070 */
[----:B------:R-:W-:-:S05]  /*93a0*/  VIADD R4, R251, 0xfffffefb ;  /* 0xfffffefbfb047836 */ /* 0x000fca0000000000 */
[----:B------:R-:W-:Y:S02]  /*93b0*/  ISETP.GE.U32.AND P0, PT, R4, 0x7ffffebc, PT ;  /* 0x7ffffebc0400780c */ /* 0x000fe40003f06070 */
[----:B------:R-:W-:-:S05]  /*93c0*/  IADD3 R4, P4, PT, R228, R227, RZ ;  /* 0x000000e3e4047210 */ /* 0x000fca0007f9e0ff */
[----:B------:R-:W-:Y:S01]  /*93d0*/  IMAD.X R5, R229, 0x1, R224, P4 ;  /* 0x00000001e5057824 */ /* 0x000fe200020e06e0 */
[----:B-1----:R-:W-:-:S04]  /*93e0*/  IADD3 R6, P4, PT, R230, R227, RZ ;  /* 0x000000e3e6067210 */ /* 0x002fc80007f9e0ff */
[----:B------:R1:W-:Y:S01]  /*93f0*/  LDGSTS.E [R249+0xc], desc[UR28][R4.64], !P2 ;  /* 0x0000c00004f97fae */ /* 0x0003e2000d1a101c */
[----:B------:R-:W-:-:S05]  /*9400*/  IMAD.X R7, R231, 0x1, R224, P4 ;  /* 0x00000001e7077824 */ /* 0x000fca00020e06e0 */
[----:B------:R3:W-:Y:S01]  /*9410*/  LDGSTS.E [R249+0x10], desc[UR28][R6.64], !P0 ;  /* 0x0001000006f97fae */ /* 0x0007e2000c1a101c */
[----:B-1----:R-:W-:-:S05]  /*9420*/  VIADD R4, R251, 0xfffffefa ;  /* 0xfffffefafb047836 */ /* 0x002fca0000000000 */
[----:B------:R-:W-:Y:S01]  /*9430*/  ISETP.GE.U32.AND P2, PT, R4, 0x7ffffebb, PT ;  /* 0x7ffffebb0400780c */ /* 0x000fe20003f46070 */
[----:B------:R-:W-:-:S05]  /*9440*/  VIADD R4, R251, 0xfffffef9 ;  /* 0xfffffef9fb047836 */ /* 0x000fca0000000000 */
[----:B------:R-:W-:Y:S02]  /*9450*/  ISETP.GE.U32.AND P0, PT, R4, 0x7ffffeba, PT ;  /* 0x7ffffeba0400780c */ /* 0x000fe40003f06070 */
[----:B------:R-:W-:-:S05]  /*9460*/  IADD3 R4, P4, PT, R232, R227, RZ ;  /* 0x000000e3e8047210 */ /* 0x000fca0007f9e0ff */
[----:B------:R-:W-:Y:S01]  /*9470*/  IMAD.X R5, R233, 0x1, R224, P4 ;  /* 0x00000001e9057824 */ /* 0x000fe200020e06e0 */
[----:B---3--:R-:W-:-:S04]  /*9480*/  IADD3 R6, P4, PT, R234, R227, RZ ;  /* 0x000000e3ea067210 */ /* 0x008fc80007f9e0ff */
        /* <DEDUP_REMOVED lines=15> */
[----:B---3--:R-:W-:Y:S01]  /*9580*/  VIADD R6, R251, 0xfffffeec ;  /* 0xfffffeecfb067836 */ /* 0x008fe20000000000 */
[----:B------:R-:W-:-:S05]  /*9590*/  IADD3 R4, P0, PT, R240, R227, RZ ;  /* 0x000000e3f0047210 */ /* 0x000fca0007f1e0ff */
[----:B------:R-:W-:Y:S01]  /*95a0*/  IMAD.X R5, R241, 0x1, R224, P0 ;  /* 0x00000001f1057824 */ /* 0x000fe200000e06e0 */
[----:B------:R-:W-:Y:S01]  /*95b0*/  ISETP.GE.U32.AND P0, PT, R6, 0x7ffffead, PT ;  /* 0x7ffffead0600780c */ /* 0x000fe20003f06070 */
[----:B------:R-:W-:-:S04]  /*95c0*/  VIADD R6, R251, 0xfffffeed ;  /* 0xfffffeedfb067836 */ /* 0x000fc80000000000 */
[----:B------:R1:W-:Y:S01]  /*95d0*/  LDGSTS.E [R249+0x24], desc[UR28][R4.64], !P4 ;  /* 0x0002400004f97fae */ /* 0x0003e2000e1a101c */
[----:B------:R-:W-:Y:S01]  /*95e0*/  ISETP.GE.U32.AND P2, PT, R6, 0x7ffffeae, PT ;  /* 0x7ffffeae0600780c */ /* 0x000fe20003f46070 */
[----:B------:R-:W-:Y:S01]  /*95f0*/  VIADD R6, R251, 0xfffffeef ;  /* 0xfffffeeffb067836 */ /* 0x000fe20000000000 */
[----:B-1----:R-:W-:Y:S02]  /*9600*/  SEL R4, RZ, 0x1, P0 ;  /* 0x00000001ff047807 */ /* 0x002fe40000000000 */
[----:B------:R-:W-:-:S05]  /*9610*/  SEL R5, RZ, 0x1fffe, P2 ;  /* 0x0001fffeff057807 */ /* 0x000fca0001000000 */
[----:B------:R-:W-:Y:S02]  /*9620*/  IMAD.IADD R4, R4, 0x1, R5 ;  /* 0x0000000104047824 */ /* 0x000fe400078e0205 */
[----:B------:R-:W-:Y:S01]  /*9630*/  VIADD R5, R251, 0xfffffeee ;  /* 0xfffffeeefb057836 */ /* 0x000fe20000000000 */
[----:B------:R-:W-:-:S04]  /*9640*/  ISETP.GE.U32.AND P2, PT, R6, 0x7ffffeb0, PT ;  /* 0x7ffffeb00600780c */ /* 0x000fc80003f46070 */
[----:B------:R-:W-:Y:S02]  /*9650*/  ISETP.GE.U32.AND P0, PT, R5, 0x7ffffeaf, PT ;  /* 0x7ffffeaf0500780c */ /* 0x000fe40003f06070 */
[----:B------:R-:W-:Y:S02]  /*9660*/  LOP3.LUT R10, R4, 0x3, RZ, 0xc0, !PT ;  /* 0x00000003040a7812 */ /* 0x000fe400078ec0ff */
[----:B------:R-:W-:Y:S02]  /*9670*/  SEL R4, RZ, 0x4, P0 ;  /* 0x00000004ff047807 */ /* 0x000fe40000000000 */
[----:B------:R-:W-:-:S04]  /*9680*/  SEL R5, RZ, 0x7fff8, P2 ;  /* 0x0007fff8ff057807 */ /* 0x000fc80001000000 */
[----:B------:R-:W-:Y:S01]  /*9690*/  IADD3 R10, PT, PT, R10, R5, R4 ;  /* 0x000000050a0a7210 */ /* 0x000fe20007ffe004 */
[C---:B------:R-:W-:Y:S02]  /*96a0*/  VIADD R4, R251.reuse, 0xfffffef5 ;  /* 0xfffffef5fb047836 */ /* 0x040fe40000000000 */
[----:B------:R-:W-:-:S03]  /*96b0*/  VIADD R6, R251, 0xfffffee8 ;  /* 0xfffffee8fb067836 */ /* 0x000fc60000000000 */
[----:B------:R-:W-:Y:S02]  /*96c0*/  ISETP.GE.U32.AND P5, PT, R4, 0x7ffffeb6, PT ;  /* 0x7ffffeb60400780c */ /* 0x000fe40003fa6070 */
[----:B------:R-:W-:Y:S01]  /*96d0*/  IADD3 R4, P0, PT, R242, R227, RZ ;  /* 0x000000e3f2047210 */ /* 0x000fe20007f1e0ff */
[----:B------:R-:W-:-:S04]  /*96e0*/  VIADD R7, R251, 0xfffffee9 ;  /* 0xfffffee9fb077836 */ /* 0x000fc80000000000 */
[----:B------:R-:W-:Y:S01]  /*96f0*/  IMAD.X R5, R243, 0x1, R224, P0 ;  /* 0x00000001f3057824 */ /* 0x000fe200000e06e0 */
[----:B------:R-:W-:Y:S01]  /*9700*/  ISETP.GE.U32.AND P0, PT, R6, 0x7ffffea9, PT ;  /* 0x7ffffea90600780c */ /* 0x000fe20003f06070 */
[----:B------:R-:W-:Y:S01]  /*9710*/  VIADD R6, R251, 0xfffffeea ;  /* 0xfffffeeafb067836 */ /* 0x000fe20000000000 */
[----:B------:R-:W-:-:S03]  /*9720*/  ISETP.GE.U32.AND P4, PT, R7, 0x7ffffeaa, PT ;  /* 0x7ffffeaa0700780c */ /* 0x000fc60003f86070 */
[----:B------:R1:W-:Y:S01]  /*9730*/  LDGSTS.E [R249+0x28], desc[UR28][R4.64], !P5 ;  /* 0x0002800004f97fae */ /* 0x0003e2000e9a101c */
[----:B------:R-:W-:Y:S01]  /*9740*/  ISETP.GE.U32.AND P2, PT, R6, 0x7ffffeab, PT ;  /* 0x7ffffeab0600780c */ /* 0x000fe20003f46070 */
[C---:B------:R-:W-:Y:S01]  /*9750*/  VIADD R6, R251.reuse, 0xfffffeeb ;  /* 0xfffffeebfb067836 */ /* 0x040fe20000000000 */
[----:B-1----:R-:W-:Y:S02]  /*9760*/  SEL R4, RZ, 0x1, P0 ;  /* 0x00000001ff047807 */ /* 0x002fe40000000000 */
[----:B------:R-:W-:Y:S02]  /*9770*/  SEL R5, RZ, 0x1fffe, P4 ;  /* 0x0001fffeff057807 */ /* 0x000fe40002000000 */
[----:B------:R-:W-:Y:S01]  /*9780*/  ISETP.GE.U32.AND P4, PT, R6, 0x7ffffeac, PT ;  /* 0x7ffffeac0600780c */ /* 0x000fe20003f86070 */
[----:B------:R-:W-:Y:S02]  /*9790*/  VIADD R6, R251, 0xfffffee1 ;  /* 0xfffffee1fb067836 */ /* 0x000fe40000000000 */
[----:B------:R-:W-:-:S02]  /*97a0*/  IMAD.IADD R5, R4, 0x1, R5 ;  /* 0x0000000104057824 */ /* 0x000fc400078e0205 */
[----:B------:R-:W-:Y:S01]  /*97b0*/  VIADD R4, R251, 0xfffffee0 ;  /* 0xfffffee0fb047836 */ /* 0x000fe20000000000 */
[----:B------:R-:W-:Y:S02]  /*97c0*/  ISETP.GE.U32.AND P5, PT, R6, 0x7ffffea2, PT ;  /* 0x7ffffea20600780c */ /* 0x000fe40003fa6070 */
[----:B------:R-:W-:Y:S02]  /*97d0*/  LOP3.LUT R5, R5, 0x3, RZ, 0xc0, !PT ;  /* 0x0000000305057812 */ /* 0x000fe400078ec0ff */
[----:B------:R-:W-:Y:S02]  /*97e0*/  ISETP.GE.U32.AND P0, PT, R4, 0x7ffffea1, PT ;  /* 0x7ffffea10400780c */ /* 0x000fe40003f06070 */
[----:B------:R-:W-:Y:S02]  /*97f0*/  SEL R4, RZ, 0x4, P2 ;  /* 0x00000004ff047807 */ /* 0x000fe40001000000 */
[----:B------:R-:W-:-:S04]  /*9800*/  SEL R6, RZ, 0x7fff8, P4 ;  /* 0x0007fff8ff067807 */ /* 0x000fc80002000000 */
[----:B------:R-:W-:Y:S02]  /*9810*/  IADD3 R4, PT, PT, R5, R6, R4 ;  /* 0x0000000605047210 */ /* 0x000fe40007ffe004 */
[----:B------:R-:W-:Y:S02]  /*9820*/  SEL R5, RZ, 0x1fffe, P5 ;  /* 0x0001fffeff057807 */ /* 0x000fe40002800000 */
[----:B------:R-:W-:Y:S01]  /*9830*/  SEL R6, RZ, 0x1, P0 ;  /* 0x00000001ff067807 */ /* 0x000fe20000000000 */
[----:B------:R-:W-:-:S04]  /*9840*/  VIADD R7, R251, 0xfffffee3 ;  /* 0xfffffee3fb077836 */ /* 0x000fc80000000000 */
        /* <DEDUP_REMOVED lines=10> */
[----:B------:R-:W-:Y:S01]  /*98f0*/  ISETP.GE.U32.AND P5, PT, R6, 0x7ffffea5, PT ;  /* 0x7ffffea50600780c */ /* 0x000fe20003fa6070 */
[----:B------:R-:W-:Y:S01]  /*9900*/  VIADD R6, R251, 0xfffffee6 ;  /* 0xfffffee6fb067836 */ /* 0x000fe20000000000 */
[----:B------:R-:W-:Y:S01]  /*9910*/  ISETP.GE.U32.AND P6, PT, R7, 0x7ffffea6, PT ;  /* 0x7ffffea60700780c */ /* 0x000fe20003fc6070 */
[----:B------:R-:W-:-:S03]  /*9920*/  VIADD R7, R251, 0xfffffee7 ;  /* 0xfffffee7fb077836 */ /* 0x000fc60000000000 */
[----:B------:R-:W-:Y:S02]  /*9930*/  ISETP.GE.U32.AND P4, PT, R6, 0x7ffffea7, PT ;  /* 0x7ffffea70600780c */ /* 0x000fe40003f86070 */
[----:B------:R-:W-:Y:S02]  /*9940*/  ISETP.GE.U32.AND P2, PT, R7, 0x7ffffea8, PT ;  /* 0x7ffffea80700780c */ /* 0x000fe40003f46070 */
[----:B------:R-:W-:Y:S02]  /*9950*/  SEL R6, RZ, 0x1, P5 ;  /* 0x00000001ff067807 */ /* 0x000fe40002800000 */
[----:B------:R-:W-:-:S05]  /*9960*/  SEL R7, RZ, 0x1fffe, P6 ;  /* 0x0001fffeff077807 */ /* 0x000fca0003000000 */
[----:B------:R-:W-:Y:S02]  /*9970*/  IMAD.IADD R6, R6, 0x1, R7 ;  /* 0x0000000106067824 */ /* 0x000fe400078e0207 */
[----:B------:R-:W-:-:S03]  /*9980*/  VIADD R7, R251, 0xfffffef4 ;  /* 0xfffffef4fb077836 */ /* 0x000fc60000000000 */
[----:B------:R-:W-:Y:S02]  /*9990*/  LOP3.LUT R9, R6, 0x3, RZ, 0xc0, !PT ;  /* 0x0000000306097812 */ /* 0x000fe400078ec0ff */
[----:B------:R-:W-:Y:S02]  /*99a0*/  ISETP.GE.U32.AND P5, PT, R7, 0x7ffffeb5, PT ;  /* 0x7ffffeb50700780c */ /* 0x000fe40003fa6070 */
[----:B------:R-:W-:Y:S02]  /*99b0*/  SEL R6, RZ, 0x4, P4 ;  /* 0x00000004ff067807 */ /* 0x000fe40002000000 */
[----:B------:R-:W-:Y:S02]  /*99c0*/  SEL R7, RZ, 0x7fff8, P2 ;  /* 0x0007fff8ff077807 */ /* 0x000fe40001000000 */
[----:B------:R-:W-:Y:S02]  /*99d0*/  LOP3.LUT R5, R5, 0xf, RZ, 0xc0, !PT ;  /* 0x0000000f05057812 */ /* 0x000fe400078ec0ff */
[----:B------:R-:W-:-:S02]  /*99e0*/  IADD3 R9, PT, PT, R9, R7, R6 ;  /* 0x0000000709097210 */ /* 0x000fc40007ffe006 */
[----:B------:R-:W-:Y:S01]  /*99f0*/  IADD3 R6, P2, PT, R244, R227, RZ ;  /* 0x000000e3f4067210 */ /* 0x000fe20007f5e0ff */
[----:B------:R-:W-:Y:S02]  /*9a00*/  IMAD.SHL.U32 R4, R4, 0x100, RZ ;  /* 0x0000010004047824 */ /* 0x000fe400078e00ff */
[----:B------:R-:W-:Y:S02]  /*9a10*/  IMAD R5, R9, 0x10, R5 ;  /* 0x0000001009057824 */ /* 0x000fe400078e0205 */
[----:B------:R-:W-:Y:S01]  /*9a20*/  IMAD.X R7, R245, 0x1, R224, P2 ;  /* 0x00000001f5077824 */ /* 0x000fe200010e06e0 */
[----:B------:R-:W-:Y:S01]  /*9a30*/  SHF.R.S32.HI R9, RZ, 0x1f, R71 ;  /* 0x0000001fff097819 */ /* 0x000fe20000011447 */
[C---:B------:R-:W-:Y:S01]  /*9a40*/  IMAD.SHL.U32 R225, R71.reuse, 0x4, RZ ;  /* 0x0000000447e17824 */ /* 0x040fe200078e00ff */
[----:B------:R-:W-:Y:S02]  /*9a50*/  LOP3.LUT R4, R4, 0xf00, RZ, 0xe2, !PT ;  /* 0x00000f0004047812 */ /* 0x000fe400078ee2ff */
[----:B------:R1:W-:Y:S01]  /*9a60*/  LDGSTS.E [R249+0x2c], desc[UR28][R6.64], !P5 ;  /* 0x0002c00006f97fae */ /* 0x0003e2000e9a101c */
[----:B------:R-:W-:-:S02]  /*9a70*/  SHF.L.U64.HI R75, R71, 0x2, R9 ;  /* 0x00000002474b7819 */ /* 0x000fc40000010209 */
[----:B------:R-:W-:Y:S01]  /*9a80*/  IMAD R4, R10, 0x1000, R4 ;  /* 0x000010000a047824 */ /* 0x000fe200078e0204 */
[----:B-1----:R-:W-:-:S05]  /*9a90*/  IADD3 R6, P2, PT, R152, R225, RZ ;  /* 0x000000e198067210 */ /* 0x002fca0007f5e0ff */
[--C-:B------:R-:W-:Y:S01]  /*9aa0*/  IMAD.X R7, R153, 0x1, R75.reuse, P2 ;  /* 0x0000000199077824 */ /* 0x100fe200010e064b */
[-C--:B------:R-:W-:Y:S01]  /*9ab0*/  IADD3 R10, P2, PT, R154, R225.reuse, RZ ;  /* 0x000000e19a0a7210 */ /* 0x080fe20007f5e0ff */
[----:B------:R-:W-:Y:S01]  /*9ac0*/  VIADD R74, R251, 0xfffffef3 ;  /* 0xfffffef3fb4a7836 */ /* 0x000fe20000000000 */
[----:B------:R-:W-:Y:S01]  /*9ad0*/  IADD3 R12, P4, PT, R156, R225, RZ ;  /* 0x000000e19c0c7210 */ /* 0x000fe20007f9e0ff */
[----:B------:R-:W1:Y:S02]  /*9ae0*/  LDC R153, c[0x0][0x3a0] ;  /* 0x0000e800ff997b82 */ /* 0x000e640000000800 */
[--C-:B------:R-:W-:Y:S01]  /*9af0*/  IMAD.X R11, R155, 0x1, R75.reuse, P2 ;  /* 0x000000019b0b7824 */ /* 0x100fe200010e064b */
[-C--:B----4-:R-:W-:Y:S01]  /*9b00*/  IADD3 R14, P2, PT, R20, R227.reuse, RZ ;  /* 0x000000e3140e7210 */ /* 0x090fe20007f5e0ff */
[----:B------:R-:W-:Y:S01]  /*9b10*/  IMAD.X R13, R157, 0x1, R75, P4 ;  /* 0x000000019d0d7824 */ /* 0x000fe200020e064b */
[----:B-----5:R-:W-:-:S03]  /*9b20*/  IADD3 R16, P4, PT, R18, R227, RZ ;  /* 0x000000e312107210 */ /* 0x020fc60007f9e0ff */
[--C-:B------:R-:W-:Y:S01]  /*9b30*/  IMAD.X R15, R21, 0x1, R224.reuse, P2 ;  /* 0x00000001150f7824 */ /* 0x100fe200010e06e0 */
[-C--:B--2---:R-:W-:Y:S01]  /*9b40*/  IADD3 R18, P2, PT, R24, R227.reuse, RZ ;  /* 0x000000e318127210 */ /* 0x084fe20007f5e0ff */
[----:B------:R-:W-:Y:S01]  /*9b50*/  IMAD.X R17, R19, 0x1, R224, P4 ;  /* 0x0000000113117824 */ /* 0x000fe200020e06e0 */
[----:B------:R-:W-:-:S03]  /*9b60*/  IADD3 R20, P4, PT, R22, R227, RZ ;  /* 0x000000e316147210 */ /* 0x000fc60007f9e0ff */
[--C-:B------:R-:W-:Y:S01]  /*9b70*/  IMAD.X R19, R25, 0x1, R224.reuse, P2 ;  /* 0x0000000119137824 */ /* 0x100fe200010e06e0 */
[-C--:B------:R-:W-:Y:S01]  /*9b80*/  IADD3 R22, P2, PT, R28, R227.reuse, RZ ;  /* 0x000000e31c167210 */ /* 0x080fe20007f5e0ff */
        /* <DEDUP_REMOVED lines=88> */
[--C-:B------:R-:W-:Y:S01]  /*a110*/  IMAD.X R115, R151, 0x1, R224.reuse, P4 ;  /* 0x0000000197737824 */ /* 0x100fe200020e06e0 */
[-C--:B------:R-:W-:Y:S02]  /*a120*/  IADD3 R118, P4, PT, R216, R227.reuse, RZ ;  /* 0x000000e3d8767210 */ /* 0x080fe40007f9e0ff */
[----:B------:R-:W-:Y:S01]  /*a130*/  ISETP.GE.U32.AND P5, PT, R74, 0x7ffffeb4, PT ;  /* 0x7ffffeb44a00780c */ /* 0x000fe20003fa6070 */
[--C-:B------:R-:W-:Y:S01]  /*a140*/  IMAD.X R117, R215, 0x1, R224.reuse, P2 ;  /* 0x00000001d7757824 */ /* 0x100fe200010e06e0 */
[----:B------:R-:W-:Y:S01]  /*a150*/  IADD3 R120, P2, PT, R218, R227, RZ ;  /* 0x000000e3da787210 */ /* 0x000fe20007f5e0ff */
[----:B------:R-:W-:Y:S01]  /*a160*/  VIADD R74, R251, 0xfffffef2 ;  /* 0xfffffef2fb4a7836 */ /* 0x000fe20000000000 */
[----:B------:R-:W-:Y:S01]  /*a170*/  LOP3.LUT R5, R5, 0xff, RZ, 0xc0, !PT ;  /* 0x000000ff05057812 */ /* 0x000fe200078ec0ff */
[----:B------:R-:W-:-:S02]  /*a180*/  IMAD.X R119, R217, 0x1, R224, P4 ;  /* 0x00000001d9777824 */ /* 0x000fc400020e06e0 */
[--C-:B------:R-:W-:Y:S01]  /*a190*/  IMAD.X R121, R219, 0x1, R224.reuse, P2 ;  /* 0x00000001db797824 */ /* 0x100fe200010e06e0 */
[----:B------:R-:W-:Y:S01]  /*a1a0*/  ISETP.GE.U32.AND P4, PT, R74, 0x7ffffeb3, PT ;  /* 0x7ffffeb34a00780c */ /* 0x000fe20003f86070 */
[----:B------:R-:W-:Y:S01]  /*a1b0*/  IMAD.IADD R74, R4, 0x1, R5 ;  /* 0x00000001044a7824 */ /* 0x000fe200078e0205 */
[----:B------:R-:W-:Y:S01]  /*a1c0*/  IADD3 R122, P2, PT, R220, R227, RZ ;  /* 0x000000e3dc7a7210 */ /* 0x000fe20007f5e0ff */
[C---:B------:R-:W-:Y:S02]  /*a1d0*/  VIADD R5, R251.reuse, 0xfffffef1 ;  /* 0xfffffef1fb057836 */ /* 0x040fe40000000000 */
[----:B------:R-:W-:Y:S01]  /*a1e0*/  VIADD R124, R251, 0xfffffef0 ;  /* 0xfffffef0fb7c7836 */ /* 0x000fe20000000000 */
[----:B------:R-:W-:Y:S01]  /*a1f0*/  LOP3.LUT R74, R74, 0xffff, RZ, 0xc0, !PT ;  /* 0x0000ffff4a4a7812 */ /* 0x000fe200078ec0ff */
[----:B------:R-:W-:Y:S01]  /*a200*/  IMAD.X R123, R221, 0x1, R224, P2 ;  /* 0x00000001dd7b7824 */ /* 0x000fe200010e06e0 */
[----:B------:R-:W-:Y:S01]  /*a210*/  ISETP.GE.U32.AND P2, PT, R5, 0x7ffffeb2, PT ;  /* 0x7ffffeb20500780c */ /* 0x000fe20003f46070 */
[----:B------:R2:W-:Y:S01]  /*a220*/  LDGSTS.E [R249+0x30], desc[UR28][R14.64], !P5 ;  /* 0x000300000ef97fae */ /* 0x0005e2000e9a101c */
[----:B------:R-:W-:Y:S01]  /*a230*/  IADD3 R4, P6, PT, R158, R225, RZ ;  /* 0x000000e19e047210 */ /* 0x000fe20007fde0ff */
[C---:B------:R-:W-:Y:S01]  /*a240*/  VIADD R125, R251.reuse, 0xfffffede ;  /* 0xfffffedefb7d7836 */ /* 0x040fe20000000000 */
[----:B------:R-:W-:Y:S01]  /*a250*/  ISETP.GE.U32.AND P5, PT, R124, 0x7ffffeb1, PT ;  /* 0x7ffffeb17c00780c */ /* 0x000fe20003fa6070 */
[----:B------:R3:W-:Y:S01]  /*a260*/  LDGSTS.E [R249+0x34], desc[UR28][R16.64], !P4 ;  /* 0x0003400010f97fae */ /* 0x0007e2000e1a101c */
[----:B------:R-:W-:Y:S01]  /*a270*/  VIADD R126, R251, 0xfffffedf ;  /* 0xfffffedffb7e7836 */ /* 0x000fe20000000000 */
[----:B------:R-:W4:Y:S01]  /*a280*/  LDC R227, c[0x0][0x3a0] ;  /* 0x0000e800ffe37b82 */ /* 0x000f220000000800 */
[----:B--2---:R-:W-:-:S05]  /*a290*/  SHF.R.U32.HI R14, RZ, 0xf, R74 ;  /* 0x0000000fff0e7819 */ /* 0x004fca000001164a */
[----:B------:R2:W-:Y:S01]  /*a2a0*/  LDGSTS.E [R249+0x38], desc[UR28][R18.64], !P2 ;  /* 0x0003800012f97fae */ /* 0x0005e2000d1a101c */
[--C-:B------:R-:W-:Y:S02]  /*a2b0*/  SHF.R.U32.HI R15, RZ, 0xe, R74.reuse ;  /* 0x0000000eff0f7819 */ /* 0x100fe4000001164a */
[----:B------:R-:W-:Y:S01]  /*a2c0*/  LOP3.LUT P4, RZ, R14, 0x1, RZ, 0xc0, !PT ;  /* 0x000000010eff7812 */ /* 0x000fe2000788c0ff */
[--C-:B------:R-:W-:Y:S01]  /*a2d0*/  IMAD.X R5, R159, 0x1, R75.reuse, P6 ;  /* 0x000000019f057824 */ /* 0x100fe200030e064b */
[----:B------:R-:W-:Y:S01]  /*a2e0*/  LOP3.LUT P2, RZ, R15, 0x1, RZ, 0xc0, !PT ;  /* 0x000000010fff7812 */ /* 0x000fe2000784c0ff */
[----:B------:R5:W-:Y:S01]  /*a2f0*/  LDGSTS.E [R249+0x3c], desc[UR28][R20.64], !P5 ;  /* 0x0003c00014f97fae */ /* 0x000be2000e9a101c */
[----:B------:R-:W-:Y:S02]  /*a300*/  IADD3 R14, P6, PT, R160, R225, RZ ;  /* 0x000000e1a00e7210 */ /* 0x000fe40007fde0ff */
[--C-:B---3--:R-:W-:Y:S02]  /*a310*/  SHF.R.U32.HI R16, RZ, 0xd, R74.reuse ;  /* 0x0000000dff107819 */ /* 0x108fe4000001164a */
[----:B------:R-:W-:Y:S01]  /*a320*/  SHF.R.U32.HI R124, RZ, 0xc, R74 ;  /* 0x0000000cff7c7819 */ /* 0x000fe2000001164a */
[----:B------:R-:W-:Y:S01]  /*a330*/  IMAD.X R15, R161, 0x1, R75, P6 ;  /* 0x00000001a10f7824 */ /* 0x000fe200030e064b */
[----:B------:R-:W-:-:S02]  /*a340*/  LOP3.LUT P6, RZ, R16, 0x1, RZ, 0xc0, !PT ;  /* 0x0000000110ff7812 */ /* 0x000fc400078cc0ff */
[----:B------:R-:W-:Y:S01]  /*a350*/  SHF.R.U32.HI R16, RZ, 0xb, R74 ;  /* 0x0000000bff107819 */ /* 0x000fe2000001164a */
[----:B------:R3:W-:Y:S01]  /*a360*/  LDGSTS.E [R249+0x40], desc[UR28][R22.64], P4 ;  /* 0x0004000016f97fae */ /* 0x0007e2000a1a101c */
[----:B------:R-:W-:-:S03]  /*a370*/  LOP3.LUT P5, RZ, R124, 0x1, RZ, 0xc0, !PT ;  /* 0x000000017cff7812 */ /* 0x000fc600078ac0ff */
[----:B------:R1:W-:Y:S01]  /*a380*/  LDGSTS.E [R249+0x44], desc[UR28][R24.64], P2 ;  /* 0x0004400018f97fae */ /* 0x0003e200091a101c */
[----:B------:R-:W-:Y:S02]  /*a390*/  LOP3.LUT P2, RZ, R16, 0x1, RZ, 0xc0, !PT ;  /* 0x0000000110ff7812 */ /* 0x000fe4000784c0ff */
[-C--:B------:R-:W-:Y:S02]  /*a3a0*/  IADD3 R16, P4, PT, R162, R225.reuse, RZ ;  /* 0x000000e1a2107210 */ /* 0x080fe40007f9e0ff */
[--C-:B--2---:R-:W-:Y:S01]  /*a3b0*/  SHF.R.U32.HI R18, RZ, 0xa, R74.reuse ;  /* 0x0000000aff127819 */ /* 0x104fe2000001164a */
[----:B------:R2:W-:Y:S01]  /*a3c0*/  LDGSTS.E [R249+0x48], desc[UR28][R26.64], P6 ;  /* 0x000480001af97fae */ /* 0x0005e2000b1a101c */
[----:B------:R-:W-:Y:S01]  /*a3d0*/  SHF.R.U32.HI R19, RZ, 0x9, R74 ;  /* 0x00000009ff137819 */ /* 0x000fe2000001164a */
[----:B------:R-:W-:Y:S01]  /*a3e0*/  IMAD.X R17, R163, 0x1, R75, P4 ;  /* 0x00000001a3117824 */ /* 0x000fe200020e064b */
[----:B------:R-:W-:Y:S01]  /*a3f0*/  LOP3.LUT P4, RZ, R18, 0x1, RZ, 0xc0, !PT ;  /* 0x0000000112ff7812 */ /* 0x000fe2000788c0ff */
[----:B------:R1:W-:Y:S01]  /*a400*/  LDGSTS.E [R249+0x4c], desc[UR28][R28.64], P5 ;  /* 0x0004c0001cf97fae */ /* 0x0003e2000a9a101c */
[----:B-----5:R-:W-:-:S03]  /*a410*/  IADD3 R20, P5, PT, R166, R225, RZ ;  /* 0x000000e1a6147210 */ /* 0x020fc60007fbe0ff */
[----:B------:R5:W-:Y:S01]  /*a420*/  LDGSTS.E [R249+0x50], desc[UR28][R30.64], P2 ;  /* 0x000500001ef97fae */ /* 0x000be200091a101c */
[----:B------:R-:W-:Y:S02]  /*a430*/  LOP3.LUT P2, RZ, R19, 0x1, RZ, 0xc0, !PT ;  /* 0x0000000113ff7812 */ /* 0x000fe4000784c0ff */
[----:B---3--:R-:W-:Y:S01]  /*a440*/  SHF.R.U32.HI R23, RZ, 0x8, R74 ;  /* 0x00000008ff177819 */ /* 0x008fe2000001164a */
[----:B------:R-:W-:-:S03]  /*a450*/  IMAD.X R21, R167, 0x1, R75, P5 ;  /* 0x00000001a7157824 */ /* 0x000fc600028e064b */
[----:B------:R-:W-:Y:S01]  /*a460*/  LOP3.LUT P5, RZ, R23, 0x1, RZ, 0xc0, !PT ;  /* 0x0000000117ff7812 */ /* 0x000fe200078ac0ff */
[C---:B-1----:R-:W-:Y:S01]  /*a470*/  VIADD R24, R251.reuse, 0xfffffecd ;  /* 0xfffffecdfb187836 */ /* 0x042fe20000000000 */
[----:B------:R1:W-:Y:S01]  /*a480*/  LDGSTS.E [R249+0x54], desc[UR28][R32.64], P4 ;  /* 0x0005400020f97fae */ /* 0x0003e2000a1a101c */
[----:B------:R-:W-:-:S04]  /*a490*/  VIADD R25, R251, 0xfffffecc ;  /* 0xfffffeccfb197836 */ /* 0x000fc80000000000 */
[----:B------:R3:W-:Y:S01]  /*a4a0*/  LDGSTS.E [R249+0x58], desc[UR28][R34.64], P2 ;  /* 0x0005800022f97fae */ /* 0x0007e200091a101c */
[----:B------:R-:W-:Y:S01]  /*a4b0*/  ISETP.GE.U32.AND P2, PT, R24, 0x7ffffe8e, PT ;  /* 0x7ffffe8e1800780c */ /* 0x000fe20003f46070 */
[----:B------:R-:W-:Y:S01]  /*a4c0*/  VIADD R24, R251, 0xfffffece ;  /* 0xfffffecefb187836 */ /* 0x000fe20000000000 */
[----:B------:R-:W-:Y:S01]  /*a4d0*/  ISETP.GE.U32.AND P4, PT, R25, 0x7ffffe8d, PT ;  /* 0x7ffffe8d1900780c */ /* 0x000fe20003f86070 */
[C---:B------:R-:W-:Y:S02]  /*a4e0*/  VIADD R25, R251.reuse, 0xfffffecf ;  /* 0xfffffecffb197836 */ /* 0x040fe40000000000 */
[----:B------:R1:W-:Y:S01]  /*a4f0*/  LDGSTS.E [R249+0x5c], desc[UR28][R36.64], P5 ;  /* 0x0005c00024f97fae */ /* 0x0003e2000a9a101c */
[C---:B--2---:R-:W-:Y:S01]  /*a500*/  VIADD R26, R251.reuse, 0xfffffec8 ;  /* 0xfffffec8fb1a7836 */ /* 0x044fe20000000000 */
[----:B------:R-:W-:Y:S01]  /*a510*/  ISETP.GE.U32.AND P5, PT, R24, 0x7ffffe8f, PT ;  /* 0x7ffffe8f1800780c */ /* 0x000fe20003fa6070 */
[C---:B------:R-:W-:Y:S01]  /*a520*/  VIADD R27, R251.reuse, 0xfffffec9 ;  /* 0xfffffec9fb1b7836 */ /* 0x040fe20000000000 */
[----:B------:R-:W-:Y:S01]  /*a530*/  SEL R24, RZ, 0x1, P4 ;  /* 0x00000001ff187807 */ /* 0x000fe20002000000 */
[----:B------:R-:W-:Y:S01]  /*a540*/  VIADD R28, R251, 0xfffffeca ;  /* 0xfffffecafb1c7836 */ /* 0x000fe20000000000 */
[----:B------:R-:W-:-:S02]  /*a550*/  ISETP.GE.U32.AND P4, PT, R25, 0x7ffffe90, PT ;  /* 0x7ffffe901900780c */ /* 0x000fc40003f86070 */
[----:B------:R-:W-:Y:S01]  /*a560*/  SEL R25, RZ, 0x1fffe, P2 ;  /* 0x0001fffeff197807 */ /* 0x000fe20001000000 */
[C---:B------:R-:W-:Y:S01]  /*a570*/  VIADD R29, R251.reuse, 0xfffffecb ;  /* 0xfffffecbfb1d7836 */ /* 0x040fe20000000000 */
[----:B------:R-:W-:Y:S02]  /*a580*/  ISETP.GE.U32.AND P2, PT, R26, 0x7ffffe89, PT ;  /* 0x7ffffe891a00780c */ /* 0x000fe40003f46070 */
[----:B------:R-:W-:Y:S01]  /*a590*/  SEL R26, RZ, 0x4, P5 ;  /* 0x00000004ff1a7807 */ /* 0x000fe20002800000 */
[----:B-----5:R-:W-:Y:S01]  /*a5a0*/  VIADD R30, R251, 0xfffffec4 ;  /* 0xfffffec4fb1e7836 */ /* 0x020fe20000000000 */
[----:B------:R-:W-:Y:S02]  /*a5b0*/  ISETP.GE.U32.AND P5, PT, R27, 0x7ffffe8a, PT ;  /* 0x7ffffe8a1b00780c */ /* 0x000fe40003fa6070 */
[----:B------:R-:W-:Y:S01]  /*a5c0*/  SEL R27, RZ, 0x7fff8, P4 ;  /* 0x0007fff8ff1b7807 */ /* 0x000fe20002000000 */
[----:B------:R-:W-:Y:S01]  /*a5d0*/  VIADD R31, R251, 0xfffffec5 ;  /* 0xfffffec5fb1f7836 */ /* 0x000fe20000000000 */
[----:B------:R-:W-:-:S02]  /*a5e0*/  ISETP.GE.U32.AND P4, PT, R28, 0x7ffffe8b, PT ;  /* 0x7ffffe8b1c00780c */ /* 0x000fc40003f86070 */
[----:B------:R-:W-:Y:S01]  /*a5f0*/  SEL R28, RZ, 0x1, P2 ;  /* 0x00000001ff1c7807 */ /* 0x000fe20001000000 */
[----:B-1----:R-:W-:Y:S01]  /*a600*/  VIADD R32, R251, 0xfffffec6 ;  /* 0xfffffec6fb207836 */ /* 0x002fe20000000000 */
[----:B------:R-:W-:Y:S02]  /*a610*/  ISETP.GE.U32.AND P2, PT, R29, 0x7ffffe8c, PT ;  /* 0x7ffffe8c1d00780c */ /* 0x000fe40003f46070 */
[----:B------:R-:W-:Y:S01]  /*a620*/  SEL R29, RZ, 0x1fffe, P5 ;  /* 0x0001fffeff1d7807 */ /* 0x000fe20002800000 */
[C---:B------:R-:W-:Y:S01]  /*a630*/  VIADD R33, R251.reuse, 0xfffffec7 ;  /* 0xfffffec7fb217836 */ /* 0x040fe20000000000 */
[----:B------:R-:W-:Y:S02]  /*a640*/  ISETP.GE.U32.AND P5, PT, R30, 0x7ffffe85, PT ;  /* 0x7ffffe851e00780c */ /* 0x000fe40003fa6070 */
[----:B------:R-:W-:Y:S01]  /*a650*/  SEL R30, RZ, 0x4, P4 ;  /* 0x00000004ff1e7807 */ /* 0x000fe20002000000 */
[----:B---3--:R-:W-:Y:S01]  /*a660*/  VIADD R34, R251, 0xfffffec1 ;  /* 0xfffffec1fb227836 */ /* 0x008fe20000000000 */
[----:B------:R-:W-:-:S02]  /*a670*/  ISETP.GE.U32.AND P4, PT, R31, 0x7ffffe86, PT ;  /* 0x7ffffe861f00780c */ /* 0x000fc40003f86070 */
[----:B------:R-:W-:Y:S01]  /*a680*/  SEL R31, RZ, 0x7fff8, P2 ;  /* 0x0007fff8ff1f7807 */ /* 0x000fe20001000000 */
[C---:B------:R-:W-:Y:S01]  /*a690*/  VIADD R35, R251.reuse, 0xfffffec2 ;  /* 0xfffffec2fb237836 */ /* 0x040fe20000000000 */
[-C--:B------:R-:W-:Y:S02]  /*a6a0*/  IADD3 R18, P6, PT, R164, R225.reuse, RZ ;  /* 0x000000e1a4127210 */ /* 0x080fe40007fde0ff */
[----:B------:R-:W-:Y:S02]  /*a6b0*/  ISETP.GE.U32.AND P2, PT, R32, 0x7ffffe87, PT ;  /* 0x7ffffe872000780c */ /* 0x000fe40003f46070 */
[----:B------:R-:W-:Y:S01]  /*a6c0*/  SEL R32, RZ, 0x1, P5 ;  /* 0x00000001ff207807 */ /* 0x000fe20002800000 */
[----:B------:R-:W-:Y:S01]  /*a6d0*/  VIADD R36, R251, 0xfffffec3 ;  /* 0xfffffec3fb247836 */ /* 0x000fe20000000000 */
[----:B------:R-:W-:Y:S02]  /*a6e0*/  ISETP.GE.U32.AND P5, PT, R33, 0x7ffffe88, PT ;  /* 0x7ffffe882100780c */ /* 0x000fe40003fa6070 */
[----:B------:R-:W-:Y:S01]  /*a6f0*/  SEL R33, RZ, 0x1fffe, P4 ;  /* 0x0001fffeff217807 */ /* 0x000fe20002000000 */
[----:B------:R-:W-:Y:S01]  /*a700*/  IMAD.X R19, R165, 0x1, R75, P6 ;  /* 0x00000001a5137824 */ /* 0x000fe200030e064b */
[----:B------:R-:W-:Y:S01]  /*a710*/  ISETP.GE.U32.AND P4, PT, R34, 0x7ffffe82, PT ;  /* 0x7ffffe822200780c */ /* 0x000fe20003f86070 */
[C---:B------:R-:W-:Y:S01]  /*a720*/  VIADD R37, R251.reuse, 0xfffffedc ;  /* 0xfffffedcfb257836 */ /* 0x040fe20000000000 */
[----:B------:R-:W-:Y:S01]  /*a730*/  SEL R34, RZ, 0x4, P2 ;  /* 0x00000004ff227807 */ /* 0x000fe20001000000 */
[----:B------:R-:W-:Y:S01]  /*a740*/  VIADD R124, R251, 0xfffffedd ;  /* 0xfffffeddfb7c7836 */ /* 0x000fe20000000000 */
[----:B------:R-:W-:-:S02]  /*a750*/  IADD3 R22, P6, PT, R168, R225, RZ ;  /* 0x000000e1a8167210 */ /* 0x000fc40007fde0ff */
[----:B------:R-:W-:Y:S02]  /*a760*/  ISETP.GE.U32.AND P2, PT, R35, 0x7ffffe83, PT ;  /* 0x7ffffe832300780c */ /* 0x000fe40003f46070 */
[----:B------:R-:W-:Y:S02]  /*a770*/  SEL R35, RZ, 0x7fff8, P5 ;  /* 0x0007fff8ff237807 */ /* 0x000fe40002800000 */
[----:B------:R-:W-:Y:S01]  /*a780*/  ISETP.GE.U32.AND P5, PT, R36, 0x7ffffe84, PT ;  /* 0x7ffffe842400780c */ /* 0x000fe20003fa6070 */
[----:B------:R-:W-:Y:S01]  /*a790*/  VIADD R127, R251, 0xfffffed8 ;  /* 0xfffffed8fb7f7836 */ /* 0x000fe20000000000 */
[----:B------:R-:W-:Y:S01]  /*a7a0*/  SEL R36, RZ, 0x1fffe, P4 ;  /* 0x0001fffeff247807 */ /* 0x000fe20002000000 */
[----:B------:R-:W-:Y:S01]  /*a7b0*/  IMAD.X R23, R169, 0x1, R75, P6 ;  /* 0x00000001a9177824 */ /* 0x000fe200030e064b */
[----:B------:R-:W-:Y:S01]  /*a7c0*/  ISETP.GE.U32.AND P4, PT, R37, 0x7ffffe9d, PT ;  /* 0x7ffffe9d2500780c */ /* 0x000fe20003f86070 */
[C---:B------:R-:W-:Y:S01]  /*a7d0*/  VIADD R128, R251.reuse, 0xfffffed9 ;  /* 0xfffffed9fb807836 */ /* 0x040fe20000000000 */
[----:B------:R-:W-:Y:S01]  /*a7e0*/  SEL R37, RZ, 0x4, P2 ;  /* 0x00000004ff257807 */ /* 0x000fe20001000000 */
[----:B------:R-:W-:Y:S01]  /*a7f0*/  VIADD R129, R251, 0xfffffeda ;  /* 0xfffffedafb817836 */ /* 0x000fe20000000000 */
[----:B------:R-:W-:-:S02]  /*a800*/  ISETP.GE.U32.AND P6, PT, R124, 0x7ffffe9e, PT ;  /* 0x7ffffe9e7c00780c */ /* 0x000fc40003fc6070 */
[----:B------:R-:W-:Y:S01]  /*a810*/  ISETP.GE.U32.AND P2, PT, R125, 0x7ffffe9f, PT ;  /* 0x7ffffe9f7d00780c */ /* 0x000fe20003f46070 */
[C---:B------:R-:W-:Y:S01]  /*a820*/  VIADD R130, R251.reuse, 0xfffffedb ;  /* 0xfffffedbfb827836 */ /* 0x040fe20000000000 */
[----:B------:R-:W-:Y:S01]  /*a830*/  SEL R124, RZ, 0x7fff8, P5 ;  /* 0x0007fff8ff7c7807 */ /* 0x000fe20002800000 */
[----:B------:R-:W-:Y:S01]  /*a840*/  VIADD R131, R251, 0xfffffed4 ;  /* 0xfffffed4fb837836 */ /* 0x000fe20000000000 */
[----:B------:R-:W-:Y:S02]  /*a850*/  SEL R125, RZ, 0x1, P4 ;  /* 0x00000001ff7d7807 */ /* 0x000fe40002000000 */
[----:B------:R-:W-:Y:S02]  /*a860*/  ISETP.GE.U32.AND P5, PT, R126, 0x7ffffea0, PT ;  /* 0x7ffffea07e00780c */ /* 0x000fe40003fa6070 */
[----:B------:R-:W-:Y:S01]  /*a870*/  ISETP.GE.U32.AND P4, PT, R127, 0x7ffffe99, PT ;  /* 0x7ffffe997f00780c */ /* 0x000fe20003f86070 */
[C---:B------:R-:W-:Y:S01]  /*a880*/  VIADD R132, R251.reuse, 0xfffffed5 ;  /* 0xfffffed5fb847836 */ /* 0x040fe20000000000 */
[----:B------:R-:W-:Y:S01]  /*a890*/  SEL R126, RZ, 0x1fffe, P6 ;  /* 0x0001fffeff7e7807 */ /* 0x000fe20003000000 */
[----:B------:R-:W-:Y:S01]  /*a8a0*/  VIADD R133, R251, 0xfffffed6 ;  /* 0xfffffed6fb857836 */ /* 0x000fe20000000000 */
[----:B------:R-:W-:-:S02]  /*a8b0*/  SEL R127, RZ, 0x4, P2 ;  /* 0x00000004ff7f7807 */ /* 0x000fc40001000000 */
[----:B------:R-:W-:Y:S02]  /*a8c0*/  ISETP.GE.U32.AND P6, PT, R128, 0x7ffffe9a, PT ;  /* 0x7ffffe9a8000780c */ /* 0x000fe40003fc6070 */
[----:B------:R-:W-:Y:S01]  /*a8d0*/  ISETP.GE.U32.AND P2, PT, R129, 0x7ffffe9b, PT ;  /* 0x7ffffe9b8100780c */ /* 0x000fe20003f46070 */
[C---:B------:R-:W-:Y:S01]  /*a8e0*/  VIADD R134, R251.reuse, 0xfffffed7 ;  /* 0xfffffed7fb867836 */ /* 0x040fe20000000000 */
[----:B------:R-:W-:Y:S01]  /*a8f0*/  SEL R128, RZ, 0x7fff8, P5 ;  /* 0x0007fff8ff807807 */ /* 0x000fe20002800000 */
[----:B------:R-:W-:Y:S01]  /*a900*/  VIADD R135, R251, 0xfffffed0 ;  /* 0xfffffed0fb877836 */ /* 0x000fe20000000000 */
[----:B------:R-:W-:Y:S01]  /*a910*/  SEL R129, RZ, 0x1, P4 ;  /* 0x00000001ff817807 */ /* 0x000fe20002000000 */
[----:B------:R-:W-:Y:S01]  /*a920*/  IMAD.IADD R24, R24, 0x1, R25 ;  /* 0x0000000118187824 */ /* 0x000fe200078e0219 */
[----:B------:R-:W-:Y:S02]  /*a930*/  ISETP.GE.U32.AND P5, PT, R130, 0x7ffffe9c, PT ;  /* 0x7ffffe9c8200780c */ /* 0x000fe40003fa6070 */
[----:B------:R-:W-:Y:S01]  /*a940*/  ISETP.GE.U32.AND P4, PT, R131, 0x7ffffe95, PT ;  /* 0x7ffffe958300780c */ /* 0x000fe20003f86070 */
[----:B------:R-:W-:Y:S01]  /*a950*/  VIADD R136, R251, 0xfffffed1 ;  /* 0xfffffed1fb887836 */ /* 0x000fe20000000000 */
[----:B------:R-:W-:Y:S01]  /*a960*/  SEL R130, RZ, 0x1fffe, P6 ;  /* 0x0001fffeff827807 */ /* 0x000fe20003000000 */
[----:B------:R-:W-:Y:S01]  /*a970*/  IMAD.IADD R28, R28, 0x1, R29 ;  /* 0x000000011c1c7824 */ /* 0x000fe200078e021d */
[----:B------:R-:W-:-:S02]  /*a980*/  SEL R131, RZ, 0x4, P2 ;  /* 0x00000004ff837807 */ /* 0x000fc40001000000 */
[----:B------:R-:W-:Y:S02]  /*a990*/  ISETP.GE.U32.AND P6, PT, R132, 0x7ffffe96, PT ;  /* 0x7ffffe968400780c */ /* 0x000fe40003fc6070 */
[----:B------:R-:W-:Y:S01]  /*a9a0*/  ISETP.GE.U32.AND P2, PT, R133, 0x7ffffe97, PT ;  /* 0x7ffffe978500780c */ /* 0x000fe20003f46070 */
[C---:B------:R-:W-:Y:S01]  /*a9b0*/  VIADD R137, R251.reuse, 0xfffffed2 ;  /* 0xfffffed2fb897836 */ /* 0x040fe20000000000 */
[----:B------:R-:W-:Y:S02]  /*a9c0*/  SEL R132, RZ, 0x7fff8, P5 ;  /* 0x0007fff8ff847807 */ /* 0x000fe40002800000 */
[----:B------:R-:W-:Y:S02]  /*a9d0*/  SEL R133, RZ, 0x1, P4 ;  /* 0x00000001ff857807 */ /* 0x000fe40002000000 */
[----:B------:R-:W-:Y:S01]  /*a9e0*/  ISETP.GE.U32.AND P5, PT, R134, 0x7ffffe98, PT ;  /* 0x7ffffe988600780c */ /* 0x000fe20003fa6070 */
[----:B------:R-:W-:Y:S01]  /*a9f0*/  VIADD R138, R251, 0xfffffed3 ;  /* 0xfffffed3fb8a7836 */ /* 0x000fe20000000000 */
[----:B------:R-:W-:-:S02]  /*aa00*/  ISETP.GE.U32.AND P4, PT, R135, 0x7ffffe91, PT ;  /* 0x7ffffe918700780c */ /* 0x000fc40003f86070 */
[----:B------:R-:W-:Y:S02]  /*aa10*/  LOP3.LUT R24, R24, 0x3, RZ, 0xc0, !PT ;  /* 0x0000000318187812 */ /* 0x000fe400078ec0ff */
[----:B------:R-:W-:Y:S02]  /*aa20*/  SEL R135, RZ, 0x4, P2 ;  /* 0x00000004ff877807 */ /* 0x000fe40001000000 */
[----:B------:R-:W-:Y:S02]  /*aa30*/  ISETP.GE.U32.AND P2, PT, R136, 0x7ffffe92, PT ;  /* 0x7ffffe928800780c */ /* 0x000fe40003f46070 */
[----:B------:R-:W-:Y:S01]  /*aa40*/  LOP3.LUT R28, R28, 0x3, RZ, 0xc0, !PT ;  /* 0x000000031c1c7812 */ /* 0x000fe200078ec0ff */
[----:B------:R-:W-:Y:S01]  /*aa50*/  VIADD R139, R251, 0xfffffec0 ;  /* 0xfffffec0fb8b7836 */ /* 0x000fe20000000000 */
[----:B------:R-:W-:Y:S02]  /*aa60*/  SEL R136, RZ, 0x7fff8, P5 ;  /* 0x0007fff8ff887807 */ /* 0x000fe40002800000 */
[----:B------:R-:W-:-:S02]  /*aa70*/  ISETP.GE.U32.AND P5, PT, R137, 0x7ffffe93, PT ;  /* 0x7ffffe938900780c */ /* 0x000fc40003fa6070 */
[----:B------:R-:W-:Y:S02]  /*aa80*/  IADD3 R24, PT, PT, R24, R27, R26 ;  /* 0x0000001b18187210 */ /* 0x000fe40007ffe01a */
[----:B------:R-:W-:Y:S02]  /*aa90*/  SEL R137, RZ, 0x1, P4 ;  /* 0x00000001ff897807 */ /* 0x000fe40002000000 */
[----:B------:R-:W-:Y:S02]  /*aaa0*/  SHF.R.U32.HI R26, RZ, 0x7, R74 ;  /* 0x00000007ff1a7819 */ /* 0x000fe4000001164a */
[----:B------:R-:W-:Y:S02]  /*aab0*/  ISETP.GE.U32.AND P4, PT, R138, 0x7ffffe94, PT ;  /* 0x7ffffe948a00780c */ /* 0x000fe40003f86070 */
[----:B------:R-:W-:Y:S02]  /*aac0*/  SEL R25, RZ, 0x1fffe, P2 ;  /* 0x0001fffeff197807 */ /* 0x000fe40001000000 */
[----:B------:R-:W-:-:S02]  /*aad0*/  IADD3 R28, PT, PT, R28, R31, R30 ;  /* 0x0000001f1c1c7210 */ /* 0x000fc40007ffe01e */
[----:B------:R-:W-:Y:S02]  /*aae0*/  SHF.R.U32.HI R30, RZ, 0x6, R74 ;  /* 0x00000006ff1e7819 */ /* 0x000fe4000001164a */
[----:B------:R-:W-:Y:S02]  /*aaf0*/  SEL R27, RZ, 0x4, P5 ;  /* 0x00000004ff1b7807 */ /* 0x000fe40002800000 */
[----:B------:R-:W-:Y:S02]  /*ab00*/  ISETP.GE.U32.AND P2, PT, R139, 0x7ffffe81, PT ;  /* 0x7ffffe818b00780c */ /* 0x000fe40003f46070 */
[----:B------:R-:W-:Y:S01]  /*ab10*/  LOP3.LUT P5, RZ, R26, 0x1, RZ, 0xc0, !PT ;  /* 0x000000011aff7812 */ /* 0x000fe200078ac0ff */
[----:B------:R-:W-:Y:S01]  /*ab20*/  IMAD.IADD R25, R137, 0x1, R25 ;  /* 0x0000000189197824 */ /* 0x000fe200078e0219 */
[----:B------:R-:W-:Y:S02]  /*ab30*/  SEL R26, RZ, 0x7fff8, P4 ;  /* 0x0007fff8ff1a7807 */ /* 0x000fe40002000000 */
[----:B------:R-:W-:-:S02]  /*ab40*/  LOP3.LUT P4, RZ, R30, 0x1, RZ, 0xc0, !PT ;  /* 0x000000011eff7812 */ /* 0x000fc4000788c0ff */
[----:B------:R-:W-:Y:S02]  /*ab50*/  SEL R29, RZ, 0x1, P2 ;  /* 0x00000001ff1d7807 */ /* 0x000fe40001000000 */
[----:B------:R-:W-:Y:S01]  /*ab60*/  LOP3.LUT R25, R25, 0x3, RZ, 0xc0, !PT ;  /* 0x0000000319197812 */ /* 0x000fe200078ec0ff */
[----:B------:R-:W-:Y:S01]  /*ab70*/  IMAD.IADD R129, R129, 0x1, R130 ;  /* 0x0000000181817824 */ /* 0x000fe200078e0282 */
[----:B------:R-:W-:Y:S01]  /*ab80*/  SEL R134, RZ, 0x1fffe, P6 ;  /* 0x0001fffeff867807 */ /* 0x000fe20003000000 */
[----:B------:R-:W-:Y:S01]  /*ab90*/  IMAD.IADD R29, R29, 0x1, R36 ;  /* 0x000000011d1d7824 */ /* 0x000fe200078e0224 */
[----:B------:R-:W-:Y:S01]  /*aba0*/  IADD3 R25, PT, PT, R25, R26, R27 ;  /* 0x0000001a19197210 */ /* 0x000fe20007ffe01b */
[----:B------:R-:W-:Y:S01]  /*abb0*/  IMAD.IADD R32, R32, 0x1, R33 ;  /* 0x0000000120207824 */ /* 0x000fe200078e0221 */
[----:B------:R-:W-:Y:S01]  /*abc0*/  SHF.R.U32.HI R26, RZ, 0x4, R74 ;  /* 0x00000004ff1a7819 */ /* 0x000fe2000001164a */
[----:B------:R-:W-:Y:S01]  /*abd0*/  IMAD.IADD R133, R133, 0x1, R134 ;  /* 0x0000000185857824 */ /* 0x000fe200078e0286 */
[----:B------:R-:W-:Y:S01]  /*abe0*/  LOP3.LUT R29, R29, 0x3, RZ, 0xc0, !PT ;  /* 0x000000031d1d7812 */ /* 0x000fe200078ec0ff */
[----:B------:R1:W-:Y:S01]  /*abf0*/  LDGSTS.E [R249+0x60], desc[UR28][R38.64], P5 ;  /* 0x0006000026f97fae */ /* 0x0003e2000a9a101c */
[----:B------:R-:W-:-:S02]  /*ac00*/  SHF.R.U32.HI R27, RZ, 0x5, R74 ;  /* 0x00000005ff1b7819 */ /* 0x000fc4000001164a */
[----:B------:R-:W-:Y:S01]  /*ac10*/  LOP3.LUT R129, R129, 0x3, RZ, 0xc0, !PT ;  /* 0x0000000381817812 */ /* 0x000fe200078ec0ff */
[----:B------:R2:W-:Y:S01]  /*ac20*/  LDGSTS.E [R249+0x64], desc[UR28][R40.64], P4 ;  /* 0x0006400028f97fae */ /* 0x0005e2000a1a101c */
[----:B------:R-:W-:Y:S01]  /*ac30*/  LOP3.LUT P4, RZ, R26, 0x1, RZ, 0xc0, !PT ;  /* 0x000000011aff7812 */ /* 0x000fe2000788c0ff */
[----:B------:R-:W-:Y:S01]  /*ac40*/  IMAD.SHL.U32 R26, R28, 0x100, RZ ;  /* 0x000001001c1a7824 */ /* 0x000fe200078e00ff */
[----:B------:R-:W-:Y:S02]  /*ac50*/  LOP3.LUT R32, R32, 0x3, RZ, 0xc0, !PT ;  /* 0x0000000320207812 */ /* 0x000fe400078ec0ff */
[----:B------:R-:W-:Y:S02]  /*ac60*/  IADD3 R29, PT, PT, R29, R124, R37 ;  /* 0x0000007c1d1d7210 */ /* 0x000fe40007ffe025 */
[----:B------:R-:W-:Y:S01]  /*ac70*/  LOP3.LUT P5, RZ, R27, 0x1, RZ, 0xc0, !PT ;  /* 0x000000011bff7812 */ /* 0x000fe200078ac0ff */
[----:B------:R-:W-:Y:S01]  /*ac80*/  IMAD.IADD R125, R125, 0x1, R126 ;  /* 0x000000017d7d7824 */ /* 0x000fe200078e027e */
[----:B------:R-:W-:-:S02]  /*ac90*/  LOP3.LUT R133, R133, 0x3, RZ, 0xc0, !PT ;  /* 0x0000000385857812 */ /* 0x000fc400078ec0ff */
[----:B------:R-:W-:Y:S02]  /*aca0*/  IADD3 R129, PT, PT, R129, R132, R131 ;  /* 0x0000008481817210 */ /* 0x000fe40007ffe083 */
[----:B------:R-:W-:Y:S02]  /*acb0*/  LOP3.LUT R28, R25, 0xf, RZ, 0xc0, !PT ;  /* 0x0000000f191c7812 */ /* 0x000fe400078ec0ff */
[----:B------:R-:W-:Y:S02]  /*acc0*/  IADD3 R32, PT, PT, R32, R35, R34 ;  /* 0x0000002320207210 */ /* 0x000fe40007ffe022 */
[----:B------:R-:W-:Y:S02]  /*acd0*/  LOP3.LUT R29, R29, 0xf, RZ, 0xc0, !PT ;  /* 0x0000000f1d1d7812 */ /* 0x000fe400078ec0ff */
[----:B------:R-:W-:Y:S01]  /*ace0*/  LOP3.LUT R25, R26, 0xf00, RZ, 0xe2, !PT ;  /* 0x00000f001a197812 */ /* 0x000fe200078ee2ff */
[----:B------:R-:W-:Y:S01]  /*acf0*/  IMAD.SHL.U32 R129, R129, 0x100, RZ ;  /* 0x0000010081817824 */ /* 0x000fe200078e00ff */
[----:B------:R-:W-:Y:S01]  /*ad00*/  IADD3 R133, PT, PT, R133, R136, R135 ;  /* 0x0000008885857210 */ /* 0x000fe20007ffe087 */
[----:B------:R3:W-:Y:S01]  /*ad10*/  LDGSTS.E [R249+0x68], desc[UR28][R42.64], P5 ;  /* 0x000680002af97fae */ /* 0x0007e2000a9a101c */
[----:B------:R-:W-:Y:S01]  /*ad20*/  LOP3.LUT R125, R125, 0x3, RZ, 0xc0, !PT ;  /* 0x000000037d7d7812 */ /* 0x000fe200078ec0ff */
[----:B------:R-:W-:-:S02]  /*ad30*/  IMAD R29, R32, 0x10, R29 ;  /* 0x00000010201d7824 */ /* 0x000fc400078e021d */
[----:B------:R-:W-:Y:S01]  /*ad40*/  IMAD R24, R24, 0x1000, R25 ;  /* 0x0000100018187824 */ /* 0x000fe200078e0219 */
[----:B------:R-:W-:Y:S01]  /*ad50*/  SHF.R.U32.HI R25, RZ, 0x3, R74 ;  /* 0x00000003ff197819 */ /* 0x000fe2000001164a */
[----:B------:R-:W-:Y:S01]  /*ad60*/  IMAD R28, R133, 0x10, R28 ;  /* 0x00000010851c7824 */ /* 0x000fe200078e021c */
[----:B------:R-:W-:Y:S01]  /*ad70*/  IADD3 R125, PT, PT, R125, R128, R127 ;  /* 0x000000807d7d7210 */ /* 0x000fe20007ffe07f */
[----:B------:R5:W-:Y:S01]  /*ad80*/  LDGSTS.E [R249+0x6c], desc[UR28][R44.64], P4 ;  /* 0x0006c0002cf97fae */ /* 0x000be2000a1a101c */
[----:B------:R-:W-:Y:S02]  /*ad90*/  LOP3.LUT R26, R129, 0xf00, RZ, 0xe2, !PT ;  /* 0x00000f00811a7812 */ /* 0x000fe400078ee2ff */
[----:B------:R-:W-:Y:S02]  /*ada0*/  SHF.R.U32.HI R27, RZ, 0x2, R74 ;  /* 0x00000002ff1b7819 */ /* 0x000fe4000001164a */
[----:B------:R-:W-:Y:S02]  /*adb0*/  LOP3.LUT P5, RZ, R25, 0x1, RZ, 0xc0, !PT ;  /* 0x0000000119ff7812 */ /* 0x000fe400078ac0ff */
[----:B------:R-:W-:Y:S01]  /*adc0*/  LOP3.LUT R29, R29, 0xff, RZ, 0xc0, !PT ;  /* 0x000000ff1d1d7812 */ /* 0x000fe200078ec0ff */
[----:B------:R-:W-:Y:S01]  /*add0*/  IMAD R26, R125, 0x1000, R26 ;  /* 0x000010007d1a7824 */ /* 0x000fe200078e021a */
[----:B------:R-:W-:-:S02]  /*ade0*/  LOP3.LUT R25, R28, 0xff, RZ, 0xc0, !PT ;  /* 0x000000ff1c197812 */ /* 0x000fc400078ec0ff */
[----:B------:R-:W-:Y:S01]  /*adf0*/  LOP3.LUT P4, RZ, R27, 0x1, RZ, 0xc0, !PT ;  /* 0x000000011bff7812 */ /* 0x000fe2000788c0ff */
[----:B------:R-:W-:Y:S01]  /*ae00*/  IMAD.IADD R29, R24, 0x1, R29 ;  /* 0x00000001181d7824 */ /* 0x000fe200078e021d */
[----:B------:R-:W-:Y:S01]  /*ae10*/  IADD3 R24, P6, PT, R170, R225, RZ ;  /* 0x000000e1aa187210 */ /* 0x000fe20007fde0ff */
[----:B------:R-:W-:Y:S01]  /*ae20*/  IMAD.IADD R26, R26, 0x1, R25 ;  /* 0x000000011a1a7824 */ /* 0x000fe200078e0219 */
[----:B------:R-:W-:-:S03]  /*ae30*/  SHF.R.U32.HI R74, RZ, 0x1, R74 ;  /* 0x00000001ff4a7819 */ /* 0x000fc6000001164a */
[----:B------:R-:W-:Y:S01]  /*ae40*/  IMAD.X R25, R171, 0x1, R75, P6 ;  /* 0x00000001ab197824 */ /* 0x000fe200030e064b */
[----:B------:R-:W-:Y:S01]  /*ae50*/  PRMT R124, R29, 0x5410, R26 ;  /* 0x000054101d7c7816 */ /* 0x000fe2000000001a */
[----:B------:R1:W-:Y:S01]  /*ae60*/  LDGSTS.E [R249+0x70], desc[UR28][R46.64], P5 ;  /* 0x000700002ef97fae */ /* 0x0003e2000a9a101c */
[----:B------:R-:W-:-:S03]  /*ae70*/  IADD3 R26, P6, PT, R172, R225, RZ ;  /* 0x000000e1ac1a7210 */ /* 0x000fc60007fde0ff */
[----:B------:R1:W-:Y:S01]  /*ae80*/  LDGSTS.E [R249+0x74], desc[UR28][R48.64], P4 ;  /* 0x0007400030f97fae */ /* 0x0003e2000a1a101c */
[----:B------:R-:W-:Y:S01]  /*ae90*/  LOP3.LUT P4, RZ, R74, 0x1, RZ, 0xc0, !PT ;  /* 0x000000014aff7812 */ /* 0x000fe2000788c0ff */
[--C-:B------:R-:W-:Y:S01]  /*aea0*/  IMAD.X R27, R173, 0x1, R75.reuse, P6 ;  /* 0x00000001ad1b7824 */ /* 0x100fe200030e064b */
[-C--:B------:R-:W-:Y:S02]  /*aeb0*/  IADD3 R30, P6, PT, R176, R225.reuse, RZ ;  /* 0x000000e1b01e7210 */ /* 0x080fe40007fde0ff */
[----:B------:R-:W-:Y:S02]  /*aec0*/  SHF.R.U64 R33, R124, 0x1f, RZ ;  /* 0x0000001f7c217819 */ /* 0x000fe400000012ff */
[-C--:B------:R-:W-:Y:S01]  /*aed0*/  IADD3 R28, P5, PT, R174, R225.reuse, RZ ;  /* 0x000000e1ae1c7210 */ /* 0x080fe20007fbe0ff */
[--C-:B------:R-:W-:Y:S01]  /*aee0*/  IMAD.X R31, R177, 0x1, R75.reuse, P6 ;  /* 0x00000001b11f7824 */ /* 0x100fe200030e064b */
[----:B------:R-:W-:Y:S02]  /*aef0*/  LOP3.LUT P6, RZ, R33, 0x1, RZ, 0xc0, !PT ;  /* 0x0000000121ff7812 */ /* 0x000fe400078cc0ff */
[----:B------:R-:W-:Y:S01]  /*af00*/  SHF.R.U64 R35, R124, 0x1e, RZ ;  /* 0x0000001e7c237819 */ /* 0x000fe200000012ff */
[----:B------:R-:W-:Y:S01]  /*af10*/  IMAD.X R29, R175, 0x1, R75, P5 ;  /* 0x00000001af1d7824 */ /* 0x000fe200028e064b */
[----:B------:R-:W-:Y:S01]  /*af20*/  IADD3 R32, P5, PT, R178, R225, RZ ;  /* 0x000000e1b2207210 */ /* 0x000fe20007fbe0ff */
[----:B------:R1:W-:Y:S01]  /*af30*/  LDGSTS.E [R249+0x78], desc[UR28][R50.64], P4 ;  /* 0x0007800032f97fae */ /* 0x0003e2000a1a101c */
[----:B------:R-:W-:-:S02]  /*af40*/  LOP3.LUT P4, RZ, R35, 0x1, RZ, 0xc0, !PT ;  /* 0x0000000123ff7812 */ /* 0x000fc4000788c0ff */
[C---:B------:R-:W-:Y:S01]  /*af50*/  SHF.R.U64 R34, R124.reuse, 0x1d, RZ ;  /* 0x0000001d7c227819 */ /* 0x040fe200000012ff */
[----:B------:R-:W-:Y:S01]  /*af60*/  IMAD.X R33, R179, 0x1, R75, P5 ;  /* 0x00000001b3217824 */ /* 0x000fe200028e064b */
[----:B------:R1:W-:Y:S01]  /*af70*/  LDGSTS.E [R249+0x7c], desc[UR28][R52.64], !P0 ;  /* 0x0007c00034f97fae */ /* 0x0003e2000c1a101c */
[----:B------:R-:W-:Y:S02]  /*af80*/  SHF.R.U64 R35, R124, 0x1c, RZ ;  /* 0x0000001c7c237819 */ /* 0x000fe400000012ff */
[----:B------:R-:W-:Y:S01]  /*af90*/  LOP3.LUT P5, RZ, R34, 0x1, RZ, 0xc0, !PT ;  /* 0x0000000122ff7812 */ /* 0x000fe200078ac0ff */
[----:B------:R1:W-:Y:S01]  /*afa0*/  LDGSTS.E [R249+0x80], desc[UR28][R54.64], P6 ;  /* 0x0008000036f97fae */ /* 0x0003e2000b1a101c */
[----:B------:R-:W-:Y:S02]  /*afb0*/  IADD3 R34, P6, PT, R180, R225, RZ ;  /* 0x000000e1b4227210 */ /* 0x000fe40007fde0ff */
[----:B------:R-:W-:Y:S02]  /*afc0*/  LOP3.LUT P0, RZ, R35, 0x1, RZ, 0xc0, !PT ;  /* 0x0000000123ff7812 */ /* 0x000fe4000780c0ff */
[----:B------:R-:W-:-:S02]  /*afd0*/  SHF.R.U64 R36, R124, 0x1b, RZ ;  /* 0x0000001b7c247819 */ /* 0x000fc400000012ff */
[----:B------:R-:W-:Y:S01]  /*afe0*/  SHF.R.U64 R37, R124, 0x1a, RZ ;  /* 0x0000001a7c257819 */ /* 0x000fe200000012ff */
[----:B------:R-:W-:Y:S01]  /*aff0*/  IMAD.X R35, R181, 0x1, R75, P6 ;  /* 0x00000001b5237824 */ /* 0x000fe200030e064b */
[----:B------:R1:W-:Y:S01]  /*b000*/  LDGSTS.E [R249+0x84], desc[UR28][R56.64], P4 ;  /* 0x0008400038f97fae */ /* 0x0003e2000a1a101c */
[----:B------:R-:W-:Y:S02]  /*b010*/  LOP3.LUT P6, RZ, R36, 0x1, RZ, 0xc0, !PT ;  /* 0x0000000124ff7812 */ /* 0x000fe400078cc0ff */
[----:B------:R-:W-:Y:S01]  /*b020*/  LOP3.LUT P4, RZ, R37, 0x1, RZ, 0xc0, !PT ;  /* 0x0000000125ff7812 */ /* 0x000fe2000788c0ff */
[----:B------:R2:W-:Y:S01]  /*b030*/  LDGSTS.E [R249+0x88], desc[UR28][R58.64], P5 ;  /* 0x000880003af97fae */ /* 0x0005e2000a9a101c */
[----:B------:R-:W-:-:S03]  /*b040*/  SHF.R.U64 R36, R124, 0x19, RZ ;  /* 0x000000197c247819 */ /* 0x000fc600000012ff */
[----:B------:R3:W-:Y:S01]  /*b050*/  LDGSTS.E [R249+0x8c], desc[UR28][R60.64], P0 ;  /* 0x0008c0003cf97fae */ /* 0x0007e200081a101c */
[----:B------:R-:W-:Y:S02]  /*b060*/  LOP3.LUT P5, RZ, R36, 0x1, RZ, 0xc0, !PT ;  /* 0x0000000124ff7812 */ /* 0x000fe400078ac0ff */
[-C--:B------:R-:W-:Y:S02]  /*b070*/  IADD3 R36, P0, PT, R182, R225.reuse, RZ ;  /* 0x000000e1b6247210 */ /* 0x080fe40007f1e0ff */
[C---:B-1----:R-:W-:Y:S01]  /*b080*/  SHF.R.U64 R38, R124.reuse, 0x18, RZ ;  /* 0x000000187c267819 */ /* 0x042fe200000012ff */
[----:B------:R1:W-:Y:S01]  /*b090*/  LDGSTS.E [R249+0x90], desc[UR28][R62.64], P6 ;  /* 0x000900003ef97fae */ /* 0x0003e2000b1a101c */
[----:B------:R-:W-:Y:S01]  /*b0a0*/  SHF.R.U64 R39, R124, 0x17, RZ ;  /* 0x000000177c277819 */ /* 0x000fe200000012ff */
[----:B------:R-:W-:Y:S02]  /*b0b0*/  IMAD.X R37, R183, 0x1, R75, P0 ;  /* 0x00000001b7257824 */ /* 0x000fe400000e064b */
[----:B------:R1:W-:Y:S01]  /*b0c0*/  LDGSTS.E [R249+0x94], desc[UR28][R64.64], P4 ;  /* 0x0009400040f97fae */ /* 0x0003e2000a1a101c */
[----:B--2---:R-:W-:-:S02]  /*b0d0*/  IADD3 R40, P4, PT, R186, R225, RZ ;  /* 0x000000e1ba287210 */ /* 0x004fc40007f9e0ff */
[----:B------:R-:W-:Y:S01]  /*b0e0*/  LOP3.LUT P0, RZ, R38, 0x1, RZ, 0xc0, !PT ;  /* 0x0000000126ff7812 */ /* 0x000fe2000780c0ff */
[----:B------:R-:W-:Y:S01]  /*b0f0*/  LDGSTS.E [R249+0x98], desc[UR28][R66.64], P5 ;  /* 0x0009800042f97fae */ /* 0x000fe2000a9a101c */
[C---:B---3--:R-:W-:Y:S01]  /*b100*/  SHF.R.U64 R43, R124.reuse, 0x16, RZ ;  /* 0x000000167c2b7819 */ /* 0x048fe200000012ff */
[----:B------:R-:W-:Y:S01]  /*b110*/  IMAD.X R41, R187, 0x1, R75, P4 ;  /* 0x00000001bb297824 */ /* 0x000fe200020e064b */
[----:B------:R-:W-:Y:S02]  /*b120*/  LOP3.LUT P5, RZ, R39, 0x1, RZ, 0xc0, !PT ;  /* 0x0000000127ff7812 */ /* 0x000fe400078ac0ff */
[----:B------:R-:W-:Y:S02]  /*b130*/  LOP3.LUT P4, RZ, R43, 0x1, RZ, 0xc0, !PT ;  /* 0x000000012bff7812 */ /* 0x000fe4000788c0ff */
[C---:B-----5:R-:W-:Y:S02]  /*b140*/  SHF.R.U64 R45, R124.reuse, 0x15, RZ ;  /* 0x000000157c2d7819 */ /* 0x060fe400000012ff */
[----:B------:R-:W-:-:S03]  /*b150*/  SHF.R.U64 R44, R124, 0x14, RZ ;  /* 0x000000147c2c7819 */ /* 0x000fc600000012ff */
[----:B------:R2:W-:Y:S01]  /*b160*/  LDGSTS.E [R249+0x9c], desc[UR28][R72.64], P0 ;  /* 0x0009c00048f97fae */ /* 0x0005e200081a101c */
[----:B------:R-:W-:Y:S02]  /*b170*/  LOP3.LUT P0, RZ, R45, 0x1, RZ, 0xc0, !PT ;  /* 0x000000012dff7812 */ /* 0x000fe4000780c0ff */
[----:B------:R-:W-:Y:S01]  /*b180*/  SHF.R.U64 R45, R124, 0x13, RZ ;  /* 0x000000137c2d7819 */ /* 0x000fe200000012ff */
[----:B------:R3:W-:Y:S01]  /*b190*/  LDGSTS.E [R249+0xa0], desc[UR28][R76.64], P5 ;  /* 0x000a00004cf97fae */ /* 0x0007e2000a9a101c */
[----:B------:R-:W-:-:S03]  /*b1a0*/  LOP3.LUT P5, RZ, R44, 0x1, RZ, 0xc0, !PT ;  /* 0x000000012cff7812 */ /* 0x000fc600078ac0ff */
[----:B------:R3:W-:Y:S01]  /*b1b0*/  LDGSTS.E [R249+0xa4], desc[UR28][R78.64], P4 ;  /* 0x000a40004ef97fae */ /* 0x0007e2000a1a101c */
[----:B------:R-:W-:Y:S02]  /*b1c0*/  LOP3.LUT P4, RZ, R45, 0x1, RZ, 0xc0, !PT ;  /* 0x000000012dff7812 */ /* 0x000fe4000788c0ff */
[C---:B------:R-:W-:Y:S02]  /*b1d0*/  SHF.R.U64 R46, R124.reuse, 0x12, RZ ;  /* 0x000000127c2e7819 */ /* 0x040fe400000012ff */
[----:B------:R-:W-:Y:S01]  /*b1e0*/  SHF.R.U64 R47, R124, 0x11, RZ ;  /* 0x000000117c2f7819 */ /* 0x000fe200000012ff */
[----:B------:R3:W-:Y:S01]  /*b1f0*/  LDGSTS.E [R249+0xa8], desc[UR28][R80.64], P0 ;  /* 0x000a800050f97fae */ /* 0x0007e200081a101c */
[----:B------:R-:W-:Y:S02]  /*b200*/  LOP3.LUT P0, RZ, R46, 0x1, RZ, 0xc0, !PT ;  /* 0x000000012eff7812 */ /* 0x000fe4000780c0ff */
[----:B------:R-:W-:Y:S01]  /*b210*/  SHF.R.U64 R46, R124, 0x10, RZ ;  /* 0x000000107c2e7819 */ /* 0x000fe200000012ff */
[----:B------:R3:W-:Y:S01]  /*b220*/  LDGSTS.E [R249+0xac], desc[UR28][R82.64], P5 ;  /* 0x000ac00052f97fae */ /* 0x0007e2000a9a101c */
[----:B------:R-:W-:-:S03]  /*b230*/  LOP3.LUT P5, RZ, R47, 0x1, RZ, 0xc0, !PT ;  /* 0x000000012fff7812 */ /* 0x000fc600078ac0ff */
[----:B------:R3:W-:Y:S01]  /*b240*/  LDGSTS.E [R249+0xb0], desc[UR28][R84.64], P4 ;  /* 0x000b000054f97fae */ /* 0x0007e2000a1a101c */
[----:B------:R-:W-:Y:S02]  /*b250*/  LOP3.LUT P4, RZ, R46, 0x1, RZ, 0xc0, !PT ;  /* 0x000000012eff7812 */ /* 0x000fe4000788c0ff */
[----:B------:R-:W-:-:S03]  /*b260*/  SHF.R.U64 R48, R124, 0xf, RZ ;  /* 0x0000000f7c307819 */ /* 0x000fc600000012ff */
[----:B------:R3:W-:Y:S01]  /*b270*/  LDGSTS.E [R249+0xb4], desc[UR28][R86.64], P0 ;  /* 0x000b400056f97fae */ /* 0x0007e200081a101c */
[----:B------:R-:W-:-:S03]  /*b280*/  LOP3.LUT P0, RZ, R48, 0x1, RZ, 0xc0, !PT ;  /* 0x0000000130ff7812 */ /* 0x000fc6000780c0ff */
[----:B------:R3:W-:Y:S01]  /*b290*/  LDGSTS.E [R249+0xb8], desc[UR28][R88.64], P5 ;  /* 0x000b800058f97fae */ /* 0x0007e2000a9a101c */
[----:B------:R-:W-:-:S03]  /*b2a0*/  SHF.R.U64 R49, R124, 0xe, RZ ;  /* 0x0000000e7c317819 */ /* 0x000fc600000012ff */
[----:B------:R3:W-:Y:S01]  /*b2b0*/  LDGSTS.E [R249+0xbc], desc[UR28][R90.64], P4 ;  /* 0x000bc0005af97fae */ /* 0x0007e2000a1a101c */
[----:B------:R-:W-:Y:S02]  /*b2c0*/  IADD3 R50, P4, PT, R196, R225, RZ ;  /* 0x000000e1c4327210 */ /* 0x000fe40007f9e0ff */
[C---:B------:R-:W-:Y:S02]  /*b2d0*/  SHF.R.U64 R53, R124.reuse, 0xd, RZ ;  /* 0x0000000d7c357819 */ /* 0x040fe400000012ff */
[----:B------:R-:W-:Y:S01]  /*b2e0*/  LOP3.LUT P5, RZ, R49, 0x1, RZ, 0xc0, !PT ;  /* 0x0000000131ff7812 */ /* 0x000fe200078ac0ff */
[----:B------:R-:W-:Y:S01]  /*b2f0*/  IMAD.X R51, R197, 0x1, R75, P4 ;  /* 0x00000001c5337824 */ /* 0x000fe200020e064b */
[----:B------:R-:W-:Y:S01]  /*b300*/  LOP3.LUT P4, RZ, R53, 0x1, RZ, 0xc0, !PT ;  /* 0x0000000135ff7812 */ /* 0x000fe2000788c0ff */
[----:B------:R3:W-:Y:S01]  /*b310*/  LDGSTS.E [R249+0xc0], desc[UR28][R92.64], P0 ;  /* 0x000c00005cf97fae */ /* 0x0007e200081a101c */
[C---:B------:R-:W-:Y:S02]  /*b320*/  SHF.R.U64 R55, R124.reuse, 0xc, RZ ;  /* 0x0000000c7c377819 */ /* 0x040fe400000012ff */
[----:B------:R-:W-:-:S02]  /*b330*/  SHF.R.U64 R54, R124, 0xb, RZ ;  /* 0x0000000b7c367819 */ /* 0x000fc400000012ff */
[----:B------:R-:W-:Y:S02]  /*b340*/  LOP3.LUT P0, RZ, R55, 0x1, RZ, 0xc0, !PT ;  /* 0x0000000137ff7812 */ /* 0x000fe4000780c0ff */
[----:B------:R-:W-:Y:S02]  /*b350*/  SHF.R.U64 R55, R124, 0xa, RZ ;  /* 0x0000000a7c377819 */ /* 0x000fe400000012ff */
[----:B------:R-:W-:Y:S01]  /*b360*/  IADD3 R38, P6, PT, R184, R225, RZ ;  /* 0x000000e1b8267210 */ /* 0x000fe20007fde0ff */
[----:B------:R3:W-:Y:S01]  /*b370*/  LDGSTS.E [R249+0xc4], desc[UR28][R94.64], P5 ;  /* 0x000c40005ef97fae */ /* 0x0007e2000a9a101c */
[----:B------:R-:W-:-:S03]  /*b380*/  LOP3.LUT P5, RZ, R54, 0x1, RZ, 0xc0, !PT ;  /* 0x0000000136ff7812 */ /* 0x000fc600078ac0ff */
[----:B------:R3:W-:Y:S01]  /*b390*/  LDGSTS.E [R249+0xc8], desc[UR28][R96.64], P4 ;  /* 0x000c800060f97fae */ /* 0x0007e2000a1a101c */
[----:B------:R-:W-:Y:S01]  /*b3a0*/  LOP3.LUT P4, RZ, R55, 0x1, RZ, 0xc0, !PT ;  /* 0x0000000137ff7812 */ /* 0x000fe2000788c0ff */
[--C-:B------:R-:W-:Y:S01]  /*b3b0*/  IMAD.X R39, R185, 0x1, R75.reuse, P6 ;  /* 0x00000001b9277824 */ /* 0x100fe200030e064b */
[----:B------:R-:W5:Y:S01]  /*b3c0*/  S2R R224, SR_TID.X ;  /* 0x0000000000e07919 */ /* 0x000f620000002100 */
[-C--:B------:R-:W-:Y:S02]  /*b3d0*/  IADD3 R42, P6, PT, R188, R225.reuse, RZ ;  /* 0x000000e1bc2a7210 */ /* 0x080fe40007fde0ff */
[C---:B------:R-:W-:Y:S01]  /*b3e0*/  SHF.R.U64 R56, R124.reuse, 0x9, RZ ;  /* 0x000000097c387819 */ /* 0x040fe200000012ff */
[----:B------:R3:W-:Y:S01]  /*b3f0*/  LDGSTS.E [R249+0xcc], desc[UR28][R98.64], P0 ;  /* 0x000cc00062f97fae */ /* 0x0007e200081a101c */
[----:B------:R-:W-:Y:S01]  /*b400*/  SHF.R.U64 R57, R124, 0x8, RZ ;  /* 0x000000087c397819 */ /* 0x000fe200000012ff */
[----:B------:R-:W-:Y:S01]  /*b410*/  IMAD.X R43, R189, 0x1, R75, P6 ;  /* 0x00000001bd2b7824 */ /* 0x000fe200030e064b */
[----:B------:R-:W-:Y:S01]  /*b420*/  LOP3.LUT P0, RZ, R56, 0x1, RZ, 0xc0, !PT ;  /* 0x0000000138ff7812 */ /* 0x000fe2000780c0ff */
[----:B------:R3:W-:Y:S01]  /*b430*/  LDGSTS.E [R249+0xd0], desc[UR28][R100.64], P5 ;  /* 0x000d000064f97fae */ /* 0x0007e2000a9a101c */
[----:B------:R-:W-:-:S02]  /*b440*/  IADD3 R44, P6, PT, R190, R225, RZ ;  /* 0x000000e1be2c7210 */ /* 0x000fc40007fde0ff */
[----:B------:R-:W-:Y:S01]  /*b450*/  SHF.R.U64 R56, R124, 0x7, RZ ;  /* 0x000000077c387819 */ /* 0x000fe200000012ff */
[----:B------:R3:W-:Y:S01]  /*b460*/  LDGSTS.E [R249+0xd4], desc[UR28][R102.64], P4 ;  /* 0x000d400066f97fae */ /* 0x0007e2000a1a101c */
[----:B------:R-:W-:Y:S01]  /*b470*/  LOP3.LUT P5, RZ, R57, 0x1, RZ, 0xc0, !PT ;  /* 0x0000000139ff7812 */ /* 0x000fe200078ac0ff */
[--C-:B------:R-:W-:Y:S01]  /*b480*/  IMAD.X R45, R191, 0x1, R75.reuse, P6 ;  /* 0x00000001bf2d7824 */ /* 0x100fe200030e064b */
[----:B------:R-:W-:Y:S02]  /*b490*/  LOP3.LUT P4, RZ, R56, 0x1, RZ, 0xc0, !PT ;  /* 0x0000000138ff7812 */ /* 0x000fe4000788c0ff */
[-C--:B------:R-:W-:Y:S02]  /*b4a0*/  IADD3 R46, P6, PT, R192, R225.reuse, RZ ;  /* 0x000000e1c02e7210 */ /* 0x080fe40007fde0ff */
[----:B------:R-:W-:Y:S01]  /*b4b0*/  SHF.R.U64 R58, R124, 0x6, RZ ;  /* 0x000000067c3a7819 */ /* 0x000fe200000012ff */
[----:B------:R3:W-:Y:S02]  /*b4c0*/  LDGSTS.E [R249+0xd8], desc[UR28][R104.64], P0 ;  /* 0x000d800068f97fae */ /* 0x0007e400081a101c */
[----:B------:R-:W-:Y:S01]  /*b4d0*/  IMAD.X R47, R193, 0x1, R75, P6 ;  /* 0x00000001c12f7824 */ /* 0x000fe200030e064b */
[----:B------:R-:W-:-:S02]  /*b4e0*/  IADD3 R48, P6, PT, R194, R225, RZ ;  /* 0x000000e1c2307210 */ /* 0x000fc40007fde0ff */
[----:B------:R-:W-:Y:S01]  /*b4f0*/  LOP3.LUT P0, RZ, R58, 0x1, RZ, 0xc0, !PT ;  /* 0x000000013aff7812 */ /* 0x000fe2000780c0ff */
[----:B------:R3:W-:Y:S01]  /*b500*/  LDGSTS.E [R249+0xdc], desc[UR28][R106.64], P5 ;  /* 0x000dc0006af97fae */ /* 0x0007e2000a9a101c */
[----:B------:R-:W-:Y:S01]  /*b510*/  SHF.R.U64 R59, R124, 0x5, RZ ;  /* 0x000000057c3b7819 */ /* 0x000fe200000012ff */
[--C-:B------:R-:W-:Y:S01]  /*b520*/  IMAD.X R49, R195, 0x1, R75.reuse, P6 ;  /* 0x00000001c3317824 */ /* 0x100fe200030e064b */
[-C--:B------:R-:W-:Y:S01]  /*b530*/  IADD3 R52, P6, PT, R198, R225.reuse, RZ ;  /* 0x000000e1c6347210 */ /* 0x080fe20007fde0ff */
[----:B------:R3:W-:Y:S01]  /*b540*/  LDGSTS.E [R249+0xe0], desc[UR28][R108.64], P4 ;  /* 0x000e00006cf97fae */ /* 0x0007e2000a1a101c */
[-C--:B------:R-:W-:Y:S02]  /*b550*/  IADD3 R60, P4, PT, R206, R225.reuse, RZ ;  /* 0x000000e1ce3c7210 */ /* 0x080fe40007f9e0ff */
[----:B------:R-:W-:Y:S02]  /*b560*/  LOP3.LUT P5, RZ, R59, 0x1, RZ, 0xc0, !PT ;  /* 0x000000013bff7812 */ /* 0x000fe400078ac0ff */
[----:B-1----:R-:W-:Y:S01]  /*b570*/  SHF.R.U64 R63, R124, 0x4, RZ ;  /* 0x000000047c3f7819 */ /* 0x002fe200000012ff */
[--C-:B------:R-:W-:Y:S01]  /*b580*/  IMAD.X R53, R199, 0x1, R75.reuse, P6 ;  /* 0x00000001c7357824 */ /* 0x100fe200030e064b */
[----:B------:R-:W-:Y:S01]  /*b590*/  IADD3 R54, P6, PT, R200, R225, RZ ;  /* 0x000000e1c8367210 */ /* 0x000fe20007fde0ff */
[--C-:B------:R-:W-:Y:S01]  /*b5a0*/  IMAD.X R61, R207, 0x1, R75.reuse, P4 ;  /* 0x00000001cf3d7824 */ /* 0x100fe200020e064b */
[----:B------:R-:W-:Y:S01]  /*b5b0*/  LOP3.LUT P4, RZ, R63, 0x1, RZ, 0xc0, !PT ;  /* 0x000000013fff7812 */ /* 0x000fe2000788c0ff */
[----:B----4-:R-:W-:Y:S01]  /*b5c0*/  VIADD R227, R227, 0xffffff00 ;  /* 0xffffff00e3e37836 */ /* 0x010fe20000000000 */
[----:B-----5:R-:W-:Y:S01]  /*b5d0*/  LOP3.LUT R224, R224, 0x3f, RZ, 0xc0, !PT ;  /* 0x0000003fe0e07812 */ /* 0x020fe200078ec0ff */
[----:B------:R3:W-:Y:S01]  /*b5e0*/  LDGSTS.E [R249+0xe4], desc[UR28][R110.64], P0 ;  /* 0x000e40006ef97fae */ /* 0x0007e200081a101c */
[----:B------:R-:W-:Y:S01]  /*b5f0*/  VIADD R153, R153, 0x3f ;  /* 0x0000003f99997836 */ /* 0x000fe20000000000 */
[----:B------:R-:W-:Y:S01]  /*b600*/  SHF.R.U64 R65, R124, 0x3, RZ ;  /* 0x000000037c417819 */ /* 0x000fe200000012ff */
[----:B------:R-:W-:Y:S01]  /*b610*/  IMAD.X R55, R201, 0x1, R75, P6 ;  /* 0x00000001c9377824 */ /* 0x000fe200030e064b */
[----:B------:R-:W-:Y:S01]  /*b620*/  ISETP.GE.AND P0, PT, R224, R227, PT ;  /* 0x000000e3e000720c */ /* 0x000fe20003f06270 */
[----:B------:R3:W-:Y:S01]  /*b630*/  LDGSTS.E [R249+0xe8], desc[UR28][R112.64], P5 ;  /* 0x000e800070f97fae */ /* 0x0007e2000a9a101c */
[----:B------:R-:W-:-:S02]  /*b640*/  IADD3 R56, P6, PT, R202, R225, RZ ;  /* 0x000000e1ca387210 */ /* 0x000fc40007fde0ff */
[----:B------:R-:W-:Y:S02]  /*b650*/  SEL R64, RZ, 0x4, P0 ;  /* 0x00000004ff407807 */ /* 0x000fe40000000000 */
[----:B------:R-:W-:Y:S01]  /*b660*/  ISETP.GT.AND P5, PT, R153, 0x13f, PT ;  /* 0x0000013f9900780c */ /* 0x000fe20003fa4270 */
[----:B------:R3:W-:Y:S01]  /*b670*/  LDGSTS.E [R249+0xec], desc[UR28][R114.64], P4 ;  /* 0x000ec00072f97fae */ /* 0x0007e2000a1a101c */
[----:B------:R-:W-:Y:S01]  /*b680*/  LOP3.LUT P0, RZ, R65, 0x1, RZ, 0xc0, !PT ;  /* 0x0000000141ff7812 */ /* 0x000fe2000780c0ff */
[----:B------:R-:W-:Y:S01]  /*b690*/  IMAD.X R57, R203, 0x1, R75, P6 ;  /* 0x00000001cb397824 */ /* 0x000fe200030e064b */
[----:B------:R-:W-:Y:S02]  /*b6a0*/  IADD3 R58, P6, PT, R204, R225, RZ ;  /* 0x000000e1cc3a7210 */ /* 0x000fe40007fde0ff */
[----:B--2---:R-:W-:Y:S02]  /*b6b0*/  SEL R72, R64, RZ, P5 ;  /* 0x000000ff40487207 */ /* 0x004fe40002800000 */
[----:B------:R-:W-:-:S02]  /*b6c0*/  SHF.R.U64 R65, R124, 0x2, RZ ;  /* 0x000000027c417819 */ /* 0x000fc400000012ff */
[-C--:B------:R-:W-:Y:S01]  /*b6d0*/  IADD3 R64, P4, PT, R210, R225.reuse, RZ ;  /* 0x000000e1d2407210 */ /* 0x080fe20007f9e0ff */
[--C-:B------:R-:W-:Y:S01]  /*b6e0*/  IMAD.X R59, R205, 0x1, R75.reuse, P6 ;  /* 0x00000001cd3b7824 */ /* 0x100fe200030e064b */
[----:B------:R-:W-:Y:S02]  /*b6f0*/  SHF.R.U64 R124, R124, 0x1, RZ ;  /* 0x000000017c7c7819 */ /* 0x000fe400000012ff */
[----:B------:R-:W-:Y:S01]  /*b700*/  IADD3 R62, P6, PT, R208, R225, RZ ;  /* 0x000000e1d03e7210 */ /* 0x000fe20007fde0ff */
[----:B------:R3:W-:Y:S01]  /*b710*/  LDGSTS.E [R249+0xf0], desc[UR28][R116.64], P0 ;  /* 0x000f000074f97fae */ /* 0x0007e200081a101c */
[----:B------:R-:W-:Y:S01]  /*b720*/  LOP3.LUT P5, RZ, R65, 0x1, RZ, 0xc0, !PT ;  /* 0x0000000141ff7812 */ /* 0x000fe200078ac0ff */
[--C-:B------:R-:W-:Y:S01]  /*b730*/  IMAD.X R65, R211, 0x1, R75.reuse, P4 ;  /* 0x00000001d3417824 */ /* 0x100fe200020e064b */
[----:B------:R-:W-:Y:S01]  /*b740*/  LOP3.LUT P4, RZ, R124, 0x1, RZ, 0xc0, !PT ;  /* 0x000000017cff7812 */ /* 0x000fe2000788c0ff */
[----:B------:R-:W-:Y:S01]  /*b750*/  IMAD.X R63, R209, 0x1, R75, P6 ;  /* 0x00000001d13f7824 */ /* 0x000fe200030e064b */
[----:B------:R-:W-:-:S02]  /*b760*/  ISETP.NE.U32.AND P0, PT, R72, RZ, PT ;  /* 0x000000ff4800720c */ /* 0x000fc40003f05070 */
[-C--:B------:R-:W-:Y:S01]  /*b770*/  IADD3 R66, P6, PT, R212, R225.reuse, RZ ;  /* 0x000000e1d4427210 */ /* 0x080fe20007fde0ff */
[----:B------:R1:W-:Y:S04]  /*b780*/  STL [R1+0x48], R225 ;  /* 0x000048e101007387 */ /* 0x0003e80000100800 */
[----:B------:R-:W-:Y:S01]  /*b790*/  IMAD.X R67, R213, 0x1, R75, P6 ;  /* 0x00000001d5437824 */ /* 0x000fe200030e064b */
[----:B------:R-:W-:Y:S01]  /*b7a0*/  IADD3 R72, P6, PT, R222, R225, RZ ;  /* 0x000000e1de487210 */ /* 0x000fe20007fde0ff */
[----:B------:R3:W-:Y:S01]  /*b7b0*/  LDGSTS.E [R249+0xf4], desc[UR28][R118.64], P5 ;  /* 0x000f400076f97fae */ /* 0x0007e2000a9a101c */
[----:B-1----:R-:W-:-:S03]  /*b7c0*/  VIADD R225, R3, UR11 ;  /* 0x0000000b03e17c36 */ /* 0x002fc60008000000 */
[----:B------:R3:W-:Y:S04]  /*b7d0*/  LDGSTS.E [R249+0xf8], desc[UR28][R120.64], P4 ;  /* 0x000f800078f97fae */ /* 0x0007e8000a1a101c */
[----:B------:R3:W-:Y:S04]  /*b7e0*/  LDGSTS.E [R249+0xfc], desc[UR28][R122.64], !P2 ;  /* 0x000fc0007af97fae */ /* 0x0007e8000d1a101c */
        /* <DEDUP_REMOVED lines=24> */
[----:B------:R-:W-:-:S03]  /*b970*/  IMAD.X R73, R223, 0x1, R75, P6 ;  /* 0x00000001df497824 */ /* 0x000fc600030e064b */
        /* <DEDUP_REMOVED lines=9> */
[----:B------:R-:W-:Y:S01]  /*ba10*/  ISETP.GE.AND P0, PT, R153, 0x80, PT ;  /* 0x000000809900780c */ /* 0x000fe20003f06270 */
[----:B------:R-:W-:-:S02]  /*ba20*/  UMOV UR4, URZ ;  /* 0x000000ff00047c82 */ /* 0x000fc40008000000 */
[----:B------:R-:W0:Y:S01]  /*ba30*/  LDGDEPBAR ;  /* 0x00000000000079af */ /* 0x000e220000000000 */
[----:B------:R-:W-:-:S09]  /*ba40*/  ISETP.GE.AND P2, PT, R153, 0x40, PT ;  /* 0x000000409900780c */ /* 0x000fd20003f46270 */
[----:B---3--:R-:W-:Y:S05]  /*ba50*/  @!P0 BRA `(.L_x_8) ;  /* 0x0000004800f88947 */ /* 0x008fea0003800000 */
[----:B------:R-:W2:Y:S01]  /*ba60*/  LDL.LU R229, [R1+0x58] ;  /* 0x0000580001e57983 */ /* 0x000ea20000300800 */
[----:B------:R-:W-:Y:S02]  /*ba70*/  SHF.R.S32.HI R27, RZ, 0x1f, R248 ;  /* 0x0000001fff1b7819 */ /* 0x000fe400000114f8 */
[----:B------:R-:W-:Y:S01]  /*ba80*/  IADD3 R20, P5, PT, R248, R252, RZ ;  /* 0x000000fcf8147210 */ /* 0x000fe20007fbe0ff */
[----:B------:R-:W3:Y:S01]  /*ba90*/  LDL.LU R227, [R1+0x5c] ;  /* 0x00005c0001e37983 */ /* 0x000ee20000300800 */
[----:B------:R-:W-:Y:S01]  /*baa0*/  IMAD R160, R70, 0x3f, RZ ;  /* 0x0000003f46a07824 */ /* 0x000fe200078e02ff */
[----:B------:R-:W-:Y:S01]  /*bab0*/  SHF.R.S32.HI R185, RZ, 0x1f, R250 ;  /* 0x0000001fffb97819 */ /* 0x000fe200000114fa */
[----:B------:R-:W1:Y:S01]  /*bac0*/  LDC.64 R72, c[0x0][0x388] ;  /* 0x0000e200ff487b82 */ /* 0x000e620000000a00 */
[----:B------:R-:W4:Y:S04]  /*bad0*/  LDL.LU R230, [R1+0x60] ;  /* 0x0000600001e67983 */ /* 0x000f280000300800 */
[----:B------:R-:W5:Y:S01]  /*bae0*/  LDL.LU R225, [R1+0x64] ;  /* 0x0000640001e17983 */ /* 0x000f620000300800 */
[----:B------:R-:W-:-:S02]  /*baf0*/  IMAD R9, R9, 0x14, RZ ;  /* 0x0000001409097824 */ /* 0x000fc400078e02ff */
[C---:B------:R-:W-:Y:S01]  /*bb00*/  IMAD R121, R70.reuse, 0x22, RZ ;  /* 0x0000002246797824 */ /* 0x040fe200078e02ff */
[----:B------:R-:W5:Y:S01]  /*bb10*/  LDL.LU R228, [R1+0x68] ;  /* 0x0000680001e47983 */ /* 0x000f620000300800 */
[C---:B------:R-:W-:Y:S01]  /*bb20*/  IMAD.SHL.U32 R125, R70.reuse, 0x20, RZ ;  /* 0x00000020467d7824 */ /* 0x040fe200078e00ff */
[----:B------:R-:W-:Y:S01]  /*bb30*/  SHF.R.S32.HI R5, RZ, 0x1f, R153 ;  /* 0x0000001fff057819 */ /* 0x000fe20000011499 */
[C---:B------:R-:W-:Y:S01]  /*bb40*/  IMAD R127, R70.reuse, 0x1f, RZ ;  /* 0x0000001f467f7824 */ /* 0x040fe200078e02ff */
[----:B------:R-:W5:Y:S01]  /*bb50*/  LDL.LU R226, [R1+0x6c] ;  /* 0x00006c0001e27983 */ /* 0x000f620000300800 */
[----:B------:R-:W-:Y:S01]  /*bb60*/  IMAD R129, R70, 0x1e, RZ ;  /* 0x0000001e46817824 */ /* 0x000fe200078e02ff */
[----:B------:R-:W1:Y:S02]  /*bb70*/  LDC.64 R24, c[0x0][0x380] ;  /* 0x0000e000ff187b82 */ /* 0x000e640000000a00 */
[----:B------:R-:W5:Y:S04]  /*bb80*/  LDL.LU R224, [R1+0x70] ;  /* 0x0000700001e07983 */ /* 0x000f680000300800 */
[----:B------:R-:W5:Y:S01]  /*bb90*/  LDL.LU R236, [R1+0x74] ;  /* 0x0000740001ec7983 */ /* 0x000f620000300800 */
[----:B------:R-:W-:Y:S01]  /*bba0*/  LEA.HI.X.SX32 R23, R252, R27, 0x1, P5 ;  /* 0x0000001bfc177211 */ /* 0x000fe200028f0eff */
[----:B------:R-:W-:Y:S01]  /*bbb0*/  IMAD R133, R70, 0x1c, RZ ;  /* 0x0000001c46857824 */ /* 0x000fe200078e02ff */
[----:B------:R-:W1:Y:S01]  /*bbc0*/  LDC R188, c[0x0][0x3a0] ;  /* 0x0000e800ffbc7b82 */ /* 0x000e620000000800 */
[----:B------:R-:W5:Y:S04]  /*bbd0*/  LDL.LU R237, [R1+0x78] ;  /* 0x0000780001ed7983 */ /* 0x000f680000300800 */
[----:B------:R-:W5:Y:S04]  /*bbe0*/  LDL.LU R234, [R1+0x7c] ;  /* 0x00007c0001ea7983 */ /* 0x000f680000300800 */
[----:B------:R-:W5:Y:S04]  /*bbf0*/  LDL.LU R235, [R1+0x80] ;  /* 0x0000800001eb7983 */ /* 0x000f680000300800 */
[----:B------:R-:W5:Y:S04]  /*bc00*/  LDL.LU R233, [R1+0x84] ;  /* 0x0000840001e97983 */ /* 0x000f680000300800 */
[----:B------:R-:W5:Y:S01]  /*bc10*/  LDL.LU R231, [R1+0x88] ;  /* 0x0000880001e77983 */ /* 0x000f620000300800 */
[----:B--2---:R-:W-:-:S02]  /*bc20*/  IADD3 R17, P6, PT, R248, R229, RZ ;  /* 0x000000e5f8117210 */ /* 0x004fc40007fde0ff */
[C---:B---3--:R-:W-:Y:S02]  /*bc30*/  IADD3 R14, P0, PT, R248.reuse, R227, RZ ;  /* 0x000000e3f80e7210 */ /* 0x048fe40007f1e0ff */
[----:B------:R-:W-:Y:S02]  /*bc40*/  LEA.HI.X.SX32 R22, R229, R27, 0x1, P6 ;  /* 0x0000001be5167211 */ /* 0x000fe400030f0eff */
[C---:B----4-:R-:W-:Y:S01]  /*bc50*/  IADD3 R12, P4, PT, R248.reuse, R230, RZ ;  /* 0x000000e6f80c7210 */ /* 0x050fe20007f9e0ff */
[----:B------:R-:W2:Y:S01]  /*bc60*/  LDL.LU R229, [R1+0x8c] ;  /* 0x00008c0001e57983 */ /* 0x000ea20000300800 */
[C---:B-----5:R-:W-:Y:S02]  /*bc70*/  IADD3 R10, P5, PT, R248.reuse, R225, RZ ;  /* 0x000000e1f80a7210 */ /* 0x060fe40007fbe0ff */
[-C--:B------:R-:W-:Y:S02]  /*bc80*/  LEA.HI.X.SX32 R21, R227, R27.reuse, 0x1, P0 ;  /* 0x0000001be3157211 */ /* 0x080fe400000f0eff */
[----:B------:R-:W-:Y:S01]  /*bc90*/  IADD3 R7, P6, PT, R248, R228, RZ ;  /* 0x000000e4f8077210 */ /* 0x000fe20007fde0ff */
[----:B------:R-:W3:Y:S01]  /*bca0*/  LDL.LU R227, [R1+0x90] ;  /* 0x0000900001e37983 */ /* 0x000ee20000300800 */
[----:B------:R-:W-:-:S02]  /*bcb0*/  LEA.HI.X.SX32 R18, R225, R27, 0x1, P5 ;  /* 0x0000001be1127211 */ /* 0x000fc400028f0eff */
[----:B------:R-:W-:Y:S01]  /*bcc0*/  IADD3 R6, P0, PT, R248, R226, RZ ;  /* 0x000000e2f8067210 */ /* 0x000fe20007f1e0ff */
[----:B------:R-:W4:Y:S01]  /*bcd0*/  LDL.LU R225, [R1+0x94] ;  /* 0x0000940001e17983 */ /* 0x000f220000300800 */
[-C--:B------:R-:W-:Y:S02]  /*bce0*/  LEA.HI.X.SX32 R19, R230, R27.reuse, 0x1, P4 ;  /* 0x0000001be6137211 */ /* 0x080fe400020f0eff */
[----:B------:R-:W-:Y:S01]  /*bcf0*/  IADD3 R251, P4, PT, R248, R224, RZ ;  /* 0x000000e0f8fb7210 */ /* 0x000fe20007f9e0ff */
[----:B------:R-:W5:Y:S01]  /*bd00*/  LDL.LU R232, [R1+0x98] ;  /* 0x0000980001e87983 */ /* 0x000f620000300800 */
[-C--:B------:R-:W-:Y:S02]  /*bd10*/  LEA.HI.X.SX32 R16, R228, R27.reuse, 0x1, P6 ;  /* 0x0000001be4107211 */ /* 0x080fe400030f0eff */
[-C--:B------:R-:W-:Y:S01]  /*bd20*/  LEA.HI.X.SX32 R15, R226, R27.reuse, 0x1, P0 ;  /* 0x0000001be20f7211 */ /* 0x080fe200000f0eff */
[----:B------:R-:W5:Y:S01]  /*bd30*/  LDL.LU R230, [R1+0x9c] ;  /* 0x00009c0001e67983 */ /* 0x000f620000300800 */
[----:B------:R-:W-:-:S03]  /*bd40*/  LEA.HI.X.SX32 R252, R224, R27, 0x1, P4 ;  /* 0x0000001be0fc7211 */ /* 0x000fc600020f0eff */
[----:B------:R-:W5:Y:S04]  /*bd50*/  LDL.LU R228, [R1+0xa0] ;  /* 0x0000a00001e47983 */ /* 0x000f680000300800 */
        /* <DEDUP_REMOVED lines=11> */
[----:B------:R-:W5:Y:S01]  /*be10*/  LDL.LU R152, [R1+0xd0] ;  /* 0x0000d00001987983 */ /* 0x000f620000300800 */
[----:B------:R-:W-:-:S02]  /*be20*/  IADD3 R247, P6, PT, R248, R237, RZ ;  /* 0x000000edf8f77210 */ /* 0x000fc40007fde0ff */
[C---:B------:R-:W-:Y:S01]  /*be30*/  IADD3 R249, P5, PT, R248.reuse, R236, RZ ;  /* 0x000000ecf8f97210 */ /* 0x040fe20007fbe0ff */
[----:B------:R-:W5:Y:S01]  /*be40*/  LDL.LU R158, [R1+0xe8] ;  /* 0x0000e800019e7983 */ /* 0x000f620000300800 */
[C---:B------:R-:W-:Y:S02]  /*be50*/  IADD3 R243, P4, PT, R248.reuse, R235, RZ ;  /* 0x000000ebf8f37210 */ /* 0x040fe40007f9e0ff */
[----:B------:R-:W-:Y:S01]  /*be60*/  LEA.HI.X.SX32 R11, R237, R27, 0x1, P6 ;  /* 0x0000001bed0b7211 */ /* 0x000fe200030f0eff */
[----:B------:R-:W5:Y:S01]  /*be70*/  LDL.LU R150, [R1+0xf0] ;  /* 0x0000f00001967983 */ /* 0x000f620000300800 */
[C---:B------:R-:W-:Y:S02]  /*be80*/  IADD3 R245, P0, PT, R248.reuse, R234, RZ ;  /* 0x000000eaf8f57210 */ /* 0x040fe40007f1e0ff */
[----:B------:R-:W-:Y:S01]  /*be90*/  IADD3 R239, P6, PT, R248, R231, RZ ;  /* 0x000000e7f8ef7210 */ /* 0x000fe20007fde0ff */
[----:B------:R-:W5:Y:S01]  /*bea0*/  LDL.LU R148, [R1+0xd8] ;  /* 0x0000d80001947983 */ /* 0x000f620000300800 */
[----:B------:R-:W-:-:S02]  /*beb0*/  LEA.HI.X.SX32 R13, R236, R27, 0x1, P5 ;  /* 0x0000001bec0d7211 */ /* 0x000fc400028f0eff */
[----:B------:R-:W-:Y:S01]  /*bec0*/  IADD3 R241, P5, PT, R248, R233, RZ ;  /* 0x000000e9f8f17210 */ /* 0x000fe20007fbe0ff */
[----:B------:R-:W5:Y:S01]  /*bed0*/  LDL.LU R146, [R1+0xf4] ;  /* 0x0000f40001927983 */ /* 0x000f620000300800 */
[-C--:B------:R-:W-:Y:S02]  /*bee0*/  LEA.HI.X.SX32 R244, R235, R27.reuse, 0x1, P4 ;  /* 0x0000001bebf47211 */ /* 0x080fe400020f0eff */
[-C--:B------:R-:W-:Y:S01]  /*bef0*/  LEA.HI.X.SX32 R246, R234, R27.reuse, 0x1, P0 ;  /* 0x0000001beaf67211 */ /* 0x080fe200000f0eff */
[----:B------:R-:W5:Y:S01]  /*bf00*/  LDL.LU R144, [R1+0xf8] ;  /* 0x0000f80001907983 */ /* 0x000f620000300800 */
[-C--:B------:R-:W-:Y:S02]  /*bf10*/  LEA.HI.X.SX32 R240, R231, R27.reuse, 0x1, P6 ;  /* 0x0000001be7f07211 */ /* 0x080fe400030f0eff */
[----:B------:R-:W-:Y:S02]  /*bf20*/  LEA.HI.X.SX32 R242, R233, R27, 0x1, P5 ;  /* 0x0000001be9f27211 */ /* 0x000fe400028f0eff */
[----:B--2---:R-:W-:-:S02]  /*bf30*/  IADD3 R237, P0, PT, R248, R229, RZ ;  /* 0x000000e5f8ed7210 */ /* 0x004fc40007f1e0ff */
[C---:B---3--:R-:W-:Y:S02]  /*bf40*/  IADD3 R235, P4, PT, R248.reuse, R227, RZ ;  /* 0x000000e3f8eb7210 */ /* 0x048fe40007f9e0ff */
[----:B------:R-:W-:Y:S02]  /*bf50*/  LEA.HI.X.SX32 R238, R229, R27, 0x1, P0 ;  /* 0x0000001be5ee7211 */ /* 0x000fe400000f0eff */
[C---:B----4-:R-:W-:Y:S02]  /*bf60*/  IADD3 R233, P5, PT, R248.reuse, R225, RZ ;  /* 0x000000e1f8e97210 */ /* 0x050fe40007fbe0ff */
[----:B-----5:R-:W-:Y:S02]  /*bf70*/  IADD3 R231, P6, PT, R248, R232, RZ ;  /* 0x000000e8f8e77210 */ /* 0x020fe40007fde0ff */
[-C--:B------:R-:W-:Y:S02]  /*bf80*/  LEA.HI.X.SX32 R236, R227, R27.reuse, 0x1, P4 ;  /* 0x0000001be3ec7211 */ /* 0x080fe400020f0eff */
[----:B------:R-:W-:-:S02]  /*bf90*/  LEA.HI.X.SX32 R232, R232, R27, 0x1, P6 ;  /* 0x0000001be8e87211 */ /* 0x000fc400030f0eff */
[C---:B------:R-:W-:Y:S02]  /*bfa0*/  IADD3 R229, P0, PT, R248.reuse, R230, RZ ;  /* 0x000000e6f8e57210 */ /* 0x040fe40007f1e0ff */
[C---:B------:R-:W-:Y:S02]  /*bfb0*/  IADD3 R227, P4, PT, R248.reuse, R228, RZ ;  /* 0x000000e4f8e37210 */ /* 0x040fe40007f9e0ff */
[-C--:B------:R-:W-:Y:S02]  /*bfc0*/  LEA.HI.X.SX32 R234, R225, R27.reuse, 0x1, P5 ;  /* 0x0000001be1ea7211 */ /* 0x080fe400028f0eff */
[C---:B------:R-:W-:Y:S02]  /*bfd0*/  IADD3 R225, P5, PT, R248.reuse, R226, RZ ;  /* 0x000000e2f8e17210 */ /* 0x040fe40007fbe0ff */
[----:B------:R-:W-:Y:S02]  /*bfe0*/  IADD3 R223, P6, PT, R248, R224, RZ ;  /* 0x000000e0f8df7210 */ /* 0x000fe40007fde0ff */
[----:B------:R-:W-:-:S02]  /*bff0*/  LEA.HI.X.SX32 R228, R228, R27, 0x1, P4 ;  /* 0x0000001be4e47211 */ /* 0x000fc400020f0eff */
[-C--:B------:R-:W-:Y:S02]  /*c000*/  LEA.HI.X.SX32 R230, R230, R27.reuse, 0x1, P0 ;  /* 0x0000001be6e67211 */ /* 0x080fe400000f0eff */
[----:B------:R-:W-:Y:S02]  /*c010*/  LEA.HI.X.SX32 R224, R224, R27, 0x1, P6 ;  /* 0x0000001be0e07211 */ /* 0x000fe400030f0eff */
[C---:B------:R-:W-:Y:S02]  /*c020*/  IADD3 R219, P4, PT, R248.reuse, R143, RZ ;  /* 0x0000008ff8db7210 */ /* 0x040fe40007f9e0ff */
[----:B------:R-:W-:Y:S02]  /*c030*/  IADD3 R221, P0, PT, R248, R142, RZ ;  /* 0x0000008ef8dd7210 */ /* 0x000fe40007f1e0ff */
[----:B------:R-:W-:Y:S02]  /*c040*/  LEA.HI.X.SX32 R226, R226, R27, 0x1, P5 ;  /* 0x0000001be2e27211 */ /* 0x000fe400028f0eff */
[----:B------:R-:W-:-:S02]  /*c050*/  IADD3 R215, P6, PT, R248, R141, RZ ;  /* 0x0000008df8d77210 */ /* 0x000fc40007fde0ff */
[----:B------:R-:W-:Y:S02]  /*c060*/  IADD3 R217, P5, PT, R248, R140, RZ ;  /* 0x0000008cf8d97210 */ /* 0x000fe40007fbe0ff */
[-C--:B------:R-:W-:Y:S02]  /*c070*/  LEA.HI.X.SX32 R220, R143, R27.reuse, 0x1, P4 ;  /* 0x0000001b8fdc7211 */ /* 0x080fe400020f0eff */
[-C--:B------:R-:W-:Y:S02]  /*c080*/  LEA.HI.X.SX32 R222, R142, R27.reuse, 0x1, P0 ;  /* 0x0000001b8ede7211 */ /* 0x080fe400000f0eff */
[----:B------:R-:W-:Y:S01]  /*c090*/  IADD3 R211, P4, PT, R248, R156, RZ ;  /* 0x0000009cf8d37210 */ /* 0x000fe20007f9e0ff */
[----:B------:R-:W2:Y:S01]  /*c0a0*/  LDL.LU R142, [R1+0x100] ;  /* 0x00010000018e7983 */ /* 0x000ea20000300800 */
[-C--:B------:R-:W-:Y:S02]  /*c0b0*/  LEA.HI.X.SX32 R216, R141, R27.reuse, 0x1, P6 ;  /* 0x0000001b8dd87211 */ /* 0x080fe400030f0eff */
[----:B------:R-:W-:-:S02]  /*c0c0*/  LEA.HI.X.SX32 R218, R140, R27, 0x1, P5 ;  /* 0x0000001b8cda7211 */ /* 0x000fc400028f0eff */
[----:B------:R-:W-:Y:S01]  /*c0d0*/  LEA.HI.X.SX32 R212, R156, R27, 0x1, P4 ;  /* 0x0000001b9cd47211 */ /* 0x000fe200020f0eff */
[----:B------:R-:W3:Y:S01]  /*c0e0*/  LDL.LU R140, [R1+0xdc] ;  /* 0x0000dc00018c7983 */ /* 0x000ee20000300800 */
[----:B------:R-:W-:-:S03]  /*c0f0*/  IADD3 R207, P6, PT, R248, R154, RZ ;  /* 0x0000009af8cf7210 */ /* 0x000fc60007fde0ff */
[----:B------:R-:W4:Y:S01]  /*c100*/  LDL.LU R156, [R1+0x104] ;  /* 0x00010400019c7983 */ /* 0x000f220000300800 */
[----:B------:R-:W-:-:S03]  /*c110*/  LEA.HI.X.SX32 R208, R154, R27, 0x1, P6 ;  /* 0x0000001b9ad07211 */ /* 0x000fc600030f0eff */
[----:B------:R-:W5:Y:S01]  /*c120*/  LDL.LU R154, [R1+0x10c] ;  /* 0x00010c00019a7983 */ /* 0x000f620000300800 */
[----:B------:R-:W-:-:S04]  /*c130*/  IADD3 R203, P4, PT, R248, R152, RZ ;  /* 0x00000098f8cb7210 */ /* 0x000fc80007f9e0ff */
[----:B------:R-:W-:Y:S02]  /*c140*/  LEA.HI.X.SX32 R204, R152, R27, 0x1, P4 ;  /* 0x0000001b98cc7211 */ /* 0x000fe400020f0eff */
[----:B------:R-:W5:Y:S01]  /*c150*/  LDL.LU R152, [R1+0x110] ;  /* 0x0001100001987983 */ /* 0x000f620000300800 */
[----:B------:R-:W-:-:S03]  /*c160*/  IADD3 R213, P0, PT, R248, R139, RZ ;  /* 0x0000008bf8d57210 */ /* 0x000fc60007f1e0ff */
[----:B------:R-:W5:Y:S01]  /*c170*/  LDL.LU R130, [R1+0xe0] ;  /* 0x0000e00001827983 */ /* 0x000f620000300800 */
[----:B------:R-:W-:Y:S02]  /*c180*/  LEA.HI.X.SX32 R214, R139, R27, 0x1, P0 ;  /* 0x0000001b8bd67211 */ /* 0x000fe400000f0eff */
[C---:B------:R-:W-:Y:S01]  /*c190*/  IADD3 R205, P0, PT, R248.reuse, R155, RZ ;  /* 0x0000009bf8cd7210 */ /* 0x040fe20007f1e0ff */
[----:B------:R-:W5:Y:S01]  /*c1a0*/  LDL.LU R126, [R1+0x114] ;  /* 0x00011400017e7983 */ /* 0x000f620000300800 */
[----:B------:R-:W-:Y:S02]  /*c1b0*/  IADD3 R209, P5, PT, R248, R157, RZ ;  /* 0x0000009df8d17210 */ /* 0x000fe40007fbe0ff */
[-C--:B------:R-:W-:Y:S01]  /*c1c0*/  LEA.HI.X.SX32 R206, R155, R27.reuse, 0x1, P0 ;  /* 0x0000001b9bce7211 */ /* 0x080fe200000f0eff */
[----:B------:R-:W5:Y:S01]  /*c1d0*/  LDL.LU R138, [R1+0x118] ;  /* 0x00011800018a7983 */ /* 0x000f620000300800 */
[C---:B------:R-:W-:Y:S02]  /*c1e0*/  IADD3 R120, P0, PT, R250.reuse, R70, RZ ;  /* 0x00000046fa787210 */ /* 0x040fe40007f1e0ff */
[----:B------:R-:W-:Y:S01]  /*c1f0*/  IADD3 R201, P4, PT, R250, R160, RZ ;  /* 0x000000a0fac97210 */ /* 0x000fe20007f9e0ff */
[----:B------:R-:W5:Y:S01]  /*c200*/  LDL.LU R168, [R1+0x11c] ;  /* 0x00011c0001a87983 */ /* 0x000f620000300800 */
[----:B------:R-:W-:-:S03]  /*c210*/  LEA.HI.X.SX32 R210, R157, R27, 0x1, P5 ;  /* 0x0000001b9dd27211 */ /* 0x000fc600028f0eff */
[----:B------:R-:W5:Y:S01]  /*c220*/  LDL.LU R166, [R1+0xe4] ;  /* 0x0000e40001a67983 */ /* 0x000f620000300800 */
[-C--:B------:R-:W-:Y:S02]  /*c230*/  LEA.HI.X.SX32 R119, R70, R185.reuse, 0x1, P0 ;  /* 0x000000b946777211 */ /* 0x080fe400000f0eff */
[C---:B------:R-:W-:Y:S01]  /*c240*/  IADD3 R199, P5, PT, R250.reuse, R158, RZ ;  /* 0x0000009efac77210 */ /* 0x040fe20007fbe0ff */
[----:B------:R-:W5:Y:S01]  /*c250*/  LDL.LU R164, [R1+0x120] ;  /* 0x0001200001a47983 */ /* 0x000f620000300800 */
[----:B------:R-:W-:Y:S02]  /*c260*/  IADD3 R197, P0, PT, R250, R150, RZ ;  /* 0x00000096fac57210 */ /* 0x000fe40007f1e0ff */
[----:B------:R-:W-:Y:S01]  /*c270*/  LEA.HI.X.SX32 R202, R160, R185, 0x1, P4 ;  /* 0x000000b9a0ca7211 */ /* 0x000fe200020f0eff */
[----:B------:R-:W5:Y:S01]  /*c280*/  LDL.LU R162, [R1+0x124] ;  /* 0x0001240001a27983 */ /* 0x000f620000300800 */
[----:B------:R-:W-:-:S03]  /*c290*/  IADD3 R195, P6, PT, R250, R148, RZ ;  /* 0x00000094fac37210 */ /* 0x000fc60007fde0ff */
[----:B------:R-:W5:Y:S01]  /*c2a0*/  LDL.LU R160, [R1+0x128] ;  /* 0x0001280001a07983 */ /* 0x000f620000300800 */
[-C--:B------:R-:W-:Y:S02]  /*c2b0*/  LEA.HI.X.SX32 R200, R158, R185.reuse, 0x1, P5 ;  /* 0x000000b99ec87211 */ /* 0x080fe400028f0eff */
[----:B------:R-:W-:Y:S01]  /*c2c0*/  IADD3 R193, P4, PT, R250, R146, RZ ;  /* 0x00000092fac17210 */ /* 0x000fe20007f9e0ff */
[----:B------:R-:W5:Y:S01]  /*c2d0*/  LDL.LU R158, [R1+0xec] ;  /* 0x0000ec00019e7983 */ /* 0x000f620000300800 */
[-C--:B------:R-:W-:Y:S02]  /*c2e0*/  LEA.HI.X.SX32 R198, R150, R185.reuse, 0x1, P0 ;  /* 0x000000b996c67211 */ /* 0x080fe400000f0eff */
[----:B------:R-:W-:Y:S01]  /*c2f0*/  IADD3 R191, P5, PT, R250, R144, RZ ;  /* 0x00000090fabf7210 */ /* 0x000fe20007fbe0ff */
[----:B------:R-:W5:Y:S01]  /*c300*/  LDL.LU R150, [R1+0x12c] ;  /* 0x00012c0001967983 */ /* 0x000f620000300800 */
[----:B------:R-:W-:-:S03]  /*c310*/  LEA.HI.X.SX32 R196, R148, R185, 0x1, P6 ;  /* 0x000000b994c47211 */ /* 0x000fc600030f0eff */
[----:B------:R-:W5:Y:S01]  /*c320*/  LDL.LU R148, [R1+0x130] ;  /* 0x0001300001947983 */ /* 0x000f620000300800 */
[-C--:B------:R-:W-:Y:S02]  /*c330*/  LEA.HI.X.SX32 R194, R146, R185.reuse, 0x1, P4 ;  /* 0x000000b992c27211 */ /* 0x080fe400020f0eff */
[----:B------:R-:W-:Y:S01]  /*c340*/  LEA.HI.X.SX32 R192, R144, R185, 0x1, P5 ;  /* 0x000000b990c07211 */ /* 0x000fe200028f0eff */
[----:B------:R-:W5:Y:S04]  /*c350*/  LDL.LU R146, [R1+0x134] ;  /* 0x0001340001927983 */ /* 0x000f680000300800 */
[----:B------:R-:W5:Y:S01]  /*c360*/  LDL.LU R144, [R1+0xfc] ;  /* 0x0000fc0001907983 */ /* 0x000f620000300800 */
[----:B--2---:R-:W-:-:S04]  /*c370*/  IADD3 R189, P0, PT, R250, R142, RZ ;  /* 0x0000008efabd7210 */ /* 0x004fc80007f1e0ff */
[-C--:B------:R-:W-:Y:S02]  /*c380*/  LEA.HI.X.SX32 R190, R142, R185.reuse, 0x1, P0 ;  /* 0x000000b98ebe7211 */ /* 0x080fe400000f0eff */
[C---:B---3--:R-:W-:Y:S01]  /*c390*/  IADD3 R76, P6, PT, R250.reuse, R140, RZ ;  /* 0x0000008cfa4c7210 */ /* 0x048fe20007fde0ff */
[----:B------:R-:W2:Y:S01]  /*c3a0*/  LDL.LU R142, [R1+0x138] ;  /* 0x00013800018e7983 */ /* 0x000ea20000300800 */
[----:B----4-:R-:W-:Y:S02]  /*c3b0*/  IADD3 R78, P4, PT, R250, R156, RZ ;  /* 0x0000009cfa4e7210 */ /* 0x010fe40007f9e0ff */
[-C--:B------:R-:W-:Y:S02]  /*c3c0*/  LEA.HI.X.SX32 R187, R140, R185.reuse, 0x1, P6 ;  /* 0x000000b98cbb7211 */ /* 0x080fe400030f0eff */
[----:B-----5:R-:W-:Y:S01]  /*c3d0*/  IADD3 R80, P5, PT, R250, R154, RZ ;  /* 0x0000009afa507210 */ /* 0x020fe20007fbe0ff */
[----:B------:R-:W3:Y:S01]  /*c3e0*/  LDL.LU R140, [R1+0x13c] ;  /* 0x00013c00018c7983 */ /* 0x000ee20000300800 */
[----:B------:R-:W-:-:S02]  /*c3f0*/  LEA.HI.X.SX32 R77, R156, R185, 0x1, P4 ;  /* 0x000000b99c4d7211 */ /* 0x000fc400020f0eff */
[----:B------:R-:W-:Y:S01]  /*c400*/  LEA.HI.X.SX32 R79, R154, R185, 0x1, P5 ;  /* 0x000000b99a4f7211 */ /* 0x000fe200028f0eff */
[----:B------:R-:W4:Y:S01]  /*c410*/  LDL.LU R156, [R1+0x140] ;  /* 0x00014000019c7983 */ /* 0x000f220000300800 */
[----:B------:R-:W-:-:S03]  /*c420*/  IADD3 R82, P0, PT, R250, R152, RZ ;  /* 0x00000098fa527210 */ /* 0x000fc60007f1e0ff */
[----:B------:R-:W5:Y:S01]  /*c430*/  LDL.LU R154, [R1+0x108] ;  /* 0x00010800019a7983 */ /* 0x000f620000300800 */
[----:B------:R-:W-:-:S03]  /*c440*/  LEA.HI.X.SX32 R81, R152, R185, 0x1, P0 ;  /* 0x000000b998517211 */ /* 0x000fc600000f0eff */
[----:B------:R-:W5:Y:S01]  /*c450*/  LDL.LU R152, [R1+0x144] ;  /* 0x0001440001987983 */ /* 0x000f620000300800 */
[C---:B------:R-:W-:Y:S02]  /*c460*/  IADD3 R86, P4, PT, R250.reuse, R126, RZ ;  /* 0x0000007efa567210 */ /* 0x040fe40007f9e0ff */
[----:B------:R-:W-:Y:S02]  /*c470*/  IADD3 R88, P5, PT, R250, R138, RZ ;  /* 0x0000008afa587210 */ /* 0x000fe40007fbe0ff */
[-C--:B------:R-:W-:Y:S02]  /*c480*/  LEA.HI.X.SX32 R85, R126, R185.reuse, 0x1, P4 ;  /* 0x000000b97e557211 */ /* 0x080fe400020f0eff */
[C---:B------:R-:W-:Y:S02]  /*c490*/  IADD3 R90, P0, PT, R250.reuse, R168, RZ ;  /* 0x000000a8fa5a7210 */ /* 0x040fe40007f1e0ff */
[----:B------:R-:W-:Y:S02]  /*c4a0*/  IADD3 R92, P4, PT, R250, R166, RZ ;  /* 0x000000a6fa5c7210 */ /* 0x000fe40007f9e0ff */
[----:B------:R-:W-:-:S02]  /*c4b0*/  LEA.HI.X.SX32 R87, R138, R185, 0x1, P5 ;  /* 0x000000b98a577211 */ /* 0x000fc400028f0eff */
[-C--:B------:R-:W-:Y:S02]  /*c4c0*/  LEA.HI.X.SX32 R89, R168, R185.reuse, 0x1, P0 ;  /* 0x000000b9a8597211 */ /* 0x080fe400000f0eff */
[C---:B------:R-:W-:Y:S02]  /*c4d0*/  IADD3 R94, P5, PT, R250.reuse, R164, RZ ;  /* 0x000000a4fa5e7210 */ /* 0x040fe40007fbe0ff */
[----:B------:R-:W-:Y:S02]  /*c4e0*/  IADD3 R96, P0, PT, R250, R162, RZ ;  /* 0x000000a2fa607210 */ /* 0x000fe40007f1e0ff */
[-C--:B------:R-:W-:Y:S02]  /*c4f0*/  LEA.HI.X.SX32 R91, R166, R185.reuse, 0x1, P4 ;  /* 0x000000b9a65b7211 */ /* 0x080fe400020f0eff */
        /* <DEDUP_REMOVED lines=11> */
[-C--:B------:R-:W-:Y:S01]  /*c5b0*/  LEA.HI.X.SX32 R103, R148, R185.reuse, 0x1, P4 ;  /* 0x000000b994677211 */ /* 0x080fe200020f0eff */
[----:B-1----:R-:W-:Y:S01]  /*c5c0*/  IMAD.WIDE.U32 R72, R71, 0x14, R72 ;  /* 0x0000001447487825 */ /* 0x002fe200078e0048 */
[-C--:B------:R-:W-:Y:S02]  /*c5d0*/  LEA.HI.X.SX32 R105, R146, R185.reuse, 0x1, P5 ;  /* 0x000000b992697211 */ /* 0x080fe400028f0eff */
[----:B------:R-:W-:Y:S01]  /*c5e0*/  LEA.HI.X.SX32 R107, R144, R185, 0x1, P0 ;  /* 0x000000b9906b7211 */ /* 0x000fe200000f0eff */
[----:B------:R-:W-:Y:S01]  /*c5f0*/  IMAD.IADD R73, R73, 0x1, R9 ;  /* 0x0000000149497824 */ /* 0x000fe200078e0209 */
[----:B------:R-:W-:Y:S01]  /*c600*/  SHF.L.U64.HI R23, R20, 0x2, R23 ;  /* 0x0000000214177819 */ /* 0x000fe20000010217 */
[----:B------:R-:W-:Y:S01]  /*c610*/  IMAD R71, R8, 0x14, RZ ;  /* 0x0000001408477824 */ /* 0x000fe200078e02ff */
[C---:B------:R-:W-:Y:S01]  /*c620*/  SHF.L.U64.HI R8, R17.reuse, 0x2, R22 ;  /* 0x0000000211087819 */ /* 0x040fe20000010216 */
[----:B------:R-:W-:Y:S01]  /*c630*/  IMAD.SHL.U32 R9, R20, 0x4, RZ ;  /* 0x0000000414097824 */ /* 0x000fe200078e00ff */
[----:B------:R-:W-:Y:S01]  /*c640*/  IADD3 R84, P6, PT, R250, R130, RZ ;  /* 0x00000082fa547210 */ /* 0x000fe20007fde0ff */
[----:B------:R-:W-:Y:S01]  /*c650*/  STL [R1+0x34], R23 ;  /* 0x0000341701007387 */ /* 0x000fe20000100800 */
[----:B------:R-:W-:-:S02]  /*c660*/  IMAD.SHL.U32 R17, R17, 0x4, RZ ;  /* 0x0000000411117824 */ /* 0x000fc400078e00ff */
[----:B------:R-:W-:Y:S01]  /*c670*/  LEA.HI.X.SX32 R83, R130, R185, 0x1, P6 ;  /* 0x000000b982537211 */ /* 0x000fe200030f0eff */
[----:B------:R1:W-:Y:S01]  /*c680*/  STL [R1+0x30], R9 ;  /* 0x0000300901007387 */ /* 0x0003e20000100800 */
[C---:B------:R-:W-:Y:S02]  /*c690*/  IMAD R135, R70.reuse, 0x1b, RZ ;  /* 0x0000001b46877824 */ /* 0x040fe400078e02ff */
[C---:B------:R-:W-:Y:S01]  /*c6a0*/  IMAD R137, R70.reuse, 0x1a, RZ ;  /* 0x0000001a46897824 */ /* 0x040fe200078e02ff */
[----:B------:R1:W-:Y:S01]  /*c6b0*/  STL [R1+0x2c], R8 ;  /* 0x00002c0801007387 */ /* 0x0003e20000100800 */
[----:B------:R-:W-:Y:S01]  /*c6c0*/  IMAD R141, R70, 0x18, RZ ;  /* 0x00000018468d7824 */ /* 0x000fe200078e02ff */
[C---:B-1----:R-:W-:Y:S02]  /*c6d0*/  SHF.L.U64.HI R9, R14.reuse, 0x2, R21 ;  /* 0x000000020e097819 */ /* 0x042fe40000010215 */
[----:B------:R-:W-:Y:S01]  /*c6e0*/  STL [R1+0x28], R17 ;  /* 0x0000281101007387 */ /* 0x000fe20000100800 */
[----:B------:R-:W-:Y:S01]  /*c6f0*/  IMAD.SHL.U32 R8, R14, 0x4, RZ ;  /* 0x000000040e087824 */ /* 0x000fe200078e00ff */
[----:B------:R-:W-:-:S02]  /*c700*/  SHF.L.U64.HI R14, R12, 0x2, R19 ;  /* 0x000000020c0e7819 */ /* 0x000fc40000010213 */
[----:B------:R1:W-:Y:S01]  /*c710*/  STL [R1+0x24], R9 ;  /* 0x0000240901007387 */ /* 0x0003e20000100800 */
[C---:B------:R-:W-:Y:S02]  /*c720*/  IMAD R143, R70.reuse, 0x17, RZ ;  /* 0x00000017468f7824 */ /* 0x040fe400078e02ff */
[C---:B------:R-:W-:Y:S01]  /*c730*/  IMAD R145, R70.reuse, 0x16, RZ ;  /* 0x0000001646917824 */ /* 0x040fe200078e02ff */
[----:B------:R1:W-:Y:S01]  /*c740*/  STL [R1+0x20], R8 ;  /* 0x0000200801007387 */ /* 0x0003e20000100800 */
[----:B------:R-:W-:Y:S01]  /*c750*/  IMAD R149, R70, 0x14, RZ ;  /* 0x0000001446957824 */ /* 0x000fe200078e02ff */
[----:B------:R-:W-:Y:S01]  /*c760*/  LEA.HI R5, R5, R153, RZ, 0x6 ;  /* 0x0000009905057211 */ /* 0x000fe200078f30ff */
[----:B-1----:R-:W-:Y:S01]  /*c770*/  IMAD.SHL.U32 R9, R12, 0x4, RZ ;  /* 0x000000040c097824 */ /* 0x002fe200078e00ff */
[----:B------:R-:W-:Y:S01]  /*c780*/  STL [R1+0x1c], R14 ;  /* 0x00001c0e01007387 */ /* 0x000fe20000100800 */
[----:B------:R-:W-:Y:S01]  /*c790*/  SHF.L.U64.HI R8, R10, 0x2, R18 ;  /* 0x000000020a087819 */ /* 0x000fe20000010212 */
[----:B------:R-:W-:-:S02]  /*c7a0*/  IMAD R151, R70, 0x13, RZ ;  /* 0x0000001346977824 */ /* 0x000fc400078e02ff */
[----:B------:R1:W-:Y:S01]  /*c7b0*/  STL [R1+0x18], R9 ;  /* 0x0000180901007387 */ /* 0x0003e20000100800 */
[----:B------:R-:W-:Y:S02]  /*c7c0*/  IMAD R153, R70, 0x12, RZ ;  /* 0x0000001246997824 */ /* 0x000fe400078e02ff */
[----:B------:R-:W-:Y:S01]  /*c7d0*/  IMAD.SHL.U32 R10, R10, 0x4, RZ ;  /* 0x000000040a0a7824 */ /* 0x000fe200078e00ff */
[----:B------:R1:W-:Y:S01]  /*c7e0*/  STL [R1+0x14], R8 ;  /* 0x0000140801007387 */ /* 0x0003e20000100800 */
[C---:B------:R-:W-:Y:S01]  /*c7f0*/  IMAD R155, R70.reuse, 0x11, RZ ;  /* 0x00000011469b7824 */ /* 0x040fe200078e02ff */
[C---:B-1----:R-:W-:Y:S01]  /*c800*/  SHF.L.U64.HI R9, R7.reuse, 0x2, R16 ;  /* 0x0000000207097819 */ /* 0x042fe20000010210 */
[----:B------:R-:W-:Y:S02]  /*c810*/  IMAD.SHL.U32 R157, R70, 0x10, RZ ;  /* 0x00000010469d7824 */ /* 0x000fe400078e00ff */
[----:B------:R-:W-:Y:S01]  /*c820*/  IMAD.SHL.U32 R8, R7, 0x4, RZ ;  /* 0x0000000407087824 */ /* 0x000fe200078e00ff */
[C---:B------:R-:W-:Y:S01]  /*c830*/  SHF.L.U64.HI R7, R6.reuse, 0x2, R15 ;  /* 0x0000000206077819 */ /* 0x040fe2000001020f */
[----:B------:R-:W-:Y:S01]  /*c840*/  IMAD.SHL.U32 R6, R6, 0x4, RZ ;  /* 0x0000000406067824 */ /* 0x000fe200078e00ff */
[----:B------:R-:W-:Y:S01]  /*c850*/  STL [R1+0x10], R10 ;  /* 0x0000100a01007387 */ /* 0x000fe20000100800 */
[C---:B------:R-:W-:Y:S01]  /*c860*/  IMAD R159, R70.reuse, 0xf, RZ ;  /* 0x0000000f469f7824 */ /* 0x040fe200078e02ff */
[----:B------:R-:W-:Y:S01]  /*c870*/  SHF.R.S32.HI R5, RZ, 0x6, R5 ;  /* 0x00000006ff057819 */ /* 0x000fe20000011405 */
[C---:B------:R-:W-:Y:S01]  /*c880*/  IMAD R161, R70.reuse, 0xe, RZ ;  /* 0x0000000e46a17824 */ /* 0x040fe200078e02ff */
[----:B------:R-:W-:Y:S01]  /*c890*/  STL [R1+0xc], R9 ;  /* 0x00000c0901007387 */ /* 0x000fe20000100800 */
[----:B------:R-:W-:-:S03]  /*c8a0*/  IMAD R123, R70, 0x21, RZ ;  /* 0x00000021467b7824 */ /* 0x000fc600078e02ff */
[----:B------:R-:W-:Y:S01]  /*c8b0*/  STL [R1+0x8], R8 ;  /* 0x0000080801007387 */ /* 0x000fe20000100800 */
[----:B------:R-:W-:-:S03]  /*c8c0*/  IMAD R163, R70, 0xd, RZ ;  /* 0x0000000d46a37824 */ /* 0x000fc600078e02ff */
[----:B------:R-:W-:Y:S01]  /*c8d0*/  STL [R1+0x4], R7 ;  /* 0x0000040701007387 */ /* 0x000fe20000100800 */
[----:B------:R-:W-:-:S03]  /*c8e0*/  IMAD R165, R70, 0xc, RZ ;  /* 0x0000000c46a57824 */ /* 0x000fc600078e02ff */
[----:B------:R1:W-:Y:S01]  /*c8f0*/  STL [R1], R6 ;  /* 0x0000000601007387 */ /* 0x0003e20000100800 */
[----:B------:R-:W-:Y:S01]  /*c900*/  IMAD R167, R70, 0xb, RZ ;  /* 0x0000000b46a77824 */ /* 0x000fe200078e02ff */
[----:B------:R-:W-:Y:S01]  /*c910*/  IADD3 R124, P6, PT, R250, R123, RZ ;  /* 0x0000007bfa7c7210 */ /* 0x000fe20007fde0ff */
[C---:B------:R-:W-:Y:S02]  /*c920*/  IMAD R131, R70.reuse, 0x1d, RZ ;  /* 0x0000001d46837824 */ /* 0x040fe400078e02ff */
[C---:B------:R-:W-:Y:S01]  /*c930*/  IMAD R169, R70.reuse, 0xa, RZ ;  /* 0x0000000a46a97824 */ /* 0x040fe200078e02ff */
[C---:B-1----:R-:W-:Y:S01]  /*c940*/  VIMNMX R6, PT, PT, R5.reuse, 0x2, !PT ;  /* 0x0000000205067848 */ /* 0x042fe20007fe0100 */
[----:B------:R-:W-:Y:S02]  /*c950*/  VIADD R7, R5, 0xfffffffb ;  /* 0xfffffffb05077836 */ /* 0x000fe40000000000 */
[----:B------:R-:W-:Y:S02]  /*c960*/  IMAD R171, R70, 0x9, RZ ;  /* 0x0000000946ab7824 */ /* 0x000fe400078e02ff */
[----:B------:R-:W-:-:S02]  /*c970*/  VIADD R5, R6, 0xffffffff ;  /* 0xffffffff06057836 */ /* 0x000fc40000000000 */
[C---:B------:R-:W-:Y:S01]  /*c980*/  IMAD.SHL.U32 R173, R70.reuse, 0x8, RZ ;  /* 0x0000000846ad7824 */ /* 0x040fe200078e00ff */
[----:B------:R-:W-:Y:S01]  /*c990*/  LEA.HI.X.SX32 R123, R123, R185, 0x1, P6 ;  /* 0x000000b97b7b7211 */ /* 0x000fe200030f0eff */
[----:B------:R-:W-:Y:S01]  /*c9a0*/  IMAD R139, R70, 0x19, RZ ;  /* 0x00000019468b7824 */ /* 0x000fe200078e02ff */
[----:B------:R-:W-:Y:S01]  /*c9b0*/  IADD3 R132, P6, PT, R250, R131, RZ ;  /* 0x00000083fa847210 */ /* 0x000fe20007fde0ff */
[C---:B------:R-:W-:Y:S01]  /*c9c0*/  IMAD R175, R70.reuse, 0x7, RZ ;  /* 0x0000000746af7824 */ /* 0x040fe200078e02ff */
[----:B------:R1:W-:Y:S01]  /*c9d0*/  STL [R1+0x38], R5 ;  /* 0x0000380501007387 */ /* 0x0003e20000100800 */
[C---:B------:R-:W-:Y:S02]  /*c9e0*/  IMAD R177, R70.reuse, 0x6, RZ ;  /* 0x0000000646b17824 */ /* 0x040fe400078e02ff */
[C---:B------:R-:W-:Y:S01]  /*c9f0*/  IMAD R179, R70.reuse, 0x5, RZ ;  /* 0x0000000546b37824 */ /* 0x040fe200078e02ff */
[----:B------:R-:W-:Y:S01]  /*ca00*/  LEA.HI.X.SX32 R131, R131, R185, 0x1, P6 ;  /* 0x000000b983837211 */ /* 0x000fe200030f0eff */
[----:B------:R-:W-:-:S02]  /*ca10*/  IMAD R147, R70, 0x15, RZ ;  /* 0x0000001546937824 */ /* 0x000fc400078e02ff */
[C---:B------:R-:W-:Y:S02]  /*ca20*/  IMAD.SHL.U32 R181, R70.reuse, 0x4, RZ ;  /* 0x0000000446b57824 */ /* 0x040fe400078e00ff */
[C---:B------:R-:W-:Y:S02]  /*ca30*/  IMAD R183, R70.reuse, 0x3, RZ ;  /* 0x0000000346b77824 */ /* 0x040fe400078e02ff */
[----:B------:R-:W-:Y:S01]  /*ca40*/  IMAD.SHL.U32 R4, R70, 0x2, RZ ;  /* 0x0000000246047824 */ /* 0x000fe200078e00ff */
[----:B------:R-:W-:Y:S01]  /*ca50*/  SHF.L.U64.HI R74, R250, 0x2, R185 ;  /* 0x00000002fa4a7819 */ /* 0x000fe200000102b9 */
[----:B------:R-:W-:Y:S01]  /*ca60*/  IMAD.WIDE.U32 R68, R68, 0x14, R24 ;  /* 0x0000001444447825 */ /* 0x000fe200078e0018 */
[----:B------:R-:W-:-:S03]  /*ca70*/  SHF.L.U64.HI R252, R251, 0x2, R252 ;  /* 0x00000002fbfc7819 */ /* 0x000fc600000102fc */
[----:B------:R-:W-:Y:S01]  /*ca80*/  VIADD R188, R188, 0xfffffec0 ;  /* 0xfffffec0bcbc7836 */ /* 0x000fe20000000000 */
[----:B------:R-:W-:Y:S01]  /*ca90*/  SHF.L.U64.HI R248, R247, 0x2, R11 ;  /* 0x00000002f7f87819 */ /* 0x000fe2000001020b */
[----:B------:R-:W-:Y:S01]  /*caa0*/  IMAD.IADD R71, R69, 0x1, R71 ;  /* 0x0000000145477824 */ /* 0x000fe200078e0247 */
[----:B------:R-:W-:Y:S01]  /*cab0*/  SHF.L.U64.HI R246, R245, 0x2, R246 ;  /* 0x00000002f5f67819 */ /* 0x000fe200000102f6 */
[----:B------:R-:W-:Y:S01]  /*cac0*/  IMAD.MOV.U32 R70, RZ, RZ, R68 ;  /* 0x000000ffff467224 */ /* 0x000fe200078e0044 */
[----:B------:R-:W-:Y:S01]  /*cad0*/  SHF.L.U64.HI R244, R243, 0x2, R244 ;  /* 0x00000002f3f47819 */ /* 0x000fe200000102f4 */
[----:B------:R-:W-:Y:S01]  /*cae0*/  IMAD.MOV.U32 R69, RZ, RZ, R188 ;  /* 0x000000ffff457224 */ /* 0x000fe200078e00bc */
[----:B------:R-:W-:Y:S01]  /*caf0*/  SHF.L.U64.HI R242, R241, 0x2, R242 ;  /* 0x00000002f1f27819 */ /* 0x000fe200000102f2 */
[----:B------:R-:W-:Y:S01]  /*cb00*/  IMAD.MOV.U32 R68, RZ, RZ, RZ ;  /* 0x000000ffff447224 */ /* 0x000fe200078e00ff */
[----:B------:R-:W-:Y:S01]  /*cb10*/  SHF.L.U64.HI R240, R239, 0x2, R240 ;  /* 0x00000002eff07819 */ /* 0x000fe200000102f0 */
[----:B------:R-:W-:Y:S01]  /*cb20*/  IMAD.SHL.U32 R251, R251, 0x4, RZ ;  /* 0x00000004fbfb7824 */ /* 0x000fe200078e00ff */
        /* <DEDUP_REMOVED lines=38> */
[----:B------:R-:W-:-:S02]  /*cd90*/  SHF.L.U64.HI R200, R199, 0x2, R200 ;  /* 0x00000002c7c87819 */ /* 0x000fc400000102c8 */
[----:B--2---:R-:W-:-:S04]  /*cda0*/  IADD3 R110, P4, PT, R250, R142, RZ ;  /* 0x0000008efa6e7210 */ /* 0x004fc80007f9e0ff */
[-C--:B------:R-:W-:Y:S02]  /*cdb0*/  LEA.HI.X.SX32 R109, R142, R185.reuse, 0x1, P4 ;  /* 0x000000b98e6d7211 */ /* 0x080fe400020f0eff */
[C---:B---3--:R-:W-:Y:S02]  /*cdc0*/  IADD3 R112, P5, PT, R250.reuse, R140, RZ ;  /* 0x0000008cfa707210 */ /* 0x048fe40007fbe0ff */
[C---:B----4-:R-:W-:Y:S02]  /*cdd0*/  IADD3 R114, P0, PT, R250.reuse, R156, RZ ;  /* 0x0000009cfa727210 */ /* 0x050fe40007f1e0ff */
[----:B-----5:R-:W-:Y:S02]  /*cde0*/  IADD3 R116, P4, PT, R250, R154, RZ ;  /* 0x0000009afa747210 */ /* 0x020fe40007f9e0ff */
[-C--:B------:R-:W-:Y:S02]  /*cdf0*/  LEA.HI.X.SX32 R111, R140, R185.reuse, 0x1, P5 ;  /* 0x000000b98c6f7211 */ /* 0x080fe400028f0eff */
[----:B------:R-:W-:-:S02]  /*ce00*/  LEA.HI.X.SX32 R113, R156, R185, 0x1, P0 ;  /* 0x000000b99c717211 */ /* 0x000fc400000f0eff */
[----:B------:R-:W-:Y:S02]  /*ce10*/  IADD3 R118, P5, PT, R250, R152, RZ ;  /* 0x00000098fa767210 */ /* 0x000fe40007fbe0ff */
[----:B------:R-:W-:Y:S02]  /*ce20*/  LEA.HI.X.SX32 R115, R154, R185, 0x1, P4 ;  /* 0x000000b99a737211 */ /* 0x000fe400020f0eff */
[C---:B------:R-:W-:Y:S02]  /*ce30*/  IADD3 R122, P0, PT, R250.reuse, R121, RZ ;  /* 0x00000079fa7a7210 */ /* 0x040fe40007f1e0ff */
[----:B------:R-:W-:Y:S02]  /*ce40*/  IADD3 R126, P4, PT, R250, R125, RZ ;  /* 0x0000007dfa7e7210 */ /* 0x000fe40007f9e0ff */
[-C--:B------:R-:W-:Y:S02]  /*ce50*/  LEA.HI.X.SX32 R117, R152, R185.reuse, 0x1, P5 ;  /* 0x000000b998757211 */ /* 0x080fe400028f0eff */
[----:B------:R-:W-:-:S02]  /*ce60*/  LEA.HI.X.SX32 R121, R121, R185, 0x1, P0 ;  /* 0x000000b979797211 */ /* 0x000fc400000f0eff */
[C---:B------:R-:W-:Y:S02]  /*ce70*/  IADD3 R128, P5, PT, R250.reuse, R127, RZ ;  /* 0x0000007ffa807210 */ /* 0x040fe40007fbe0ff */
[C---:B------:R-:W-:Y:S02]  /*ce80*/  IADD3 R130, P0, PT, R250.reuse, R129, RZ ;  /* 0x00000081fa827210 */ /* 0x040fe40007f1e0ff */
[----:B------:R-:W-:Y:S02]  /*ce90*/  LEA.HI.X.SX32 R125, R125, R185, 0x1, P4 ;  /* 0x000000b97d7d7211 */ /* 0x000fe400020f0eff */
        /* <DEDUP_REMOVED lines=41> */
[C---:B------:R-:W-:Y:S02]  /*d130*/  IADD3 R178, P0, PT, R250.reuse, R177, RZ ;  /* 0x000000b1fab27210 */ /* 0x040fe40007f1e0ff */
[----:B------:R-:W-:Y:S02]  /*d140*/  LEA.HI.X.SX32 R173, R173, R185, 0x1, P4 ;  /* 0x000000b9adad7211 */ /* 0x000fe400020f0eff */
[----:B------:R-:W-:Y:S02]  /*d150*/  IADD3 R180, P4, PT, R250, R179, RZ ;  /* 0x000000b3fab47210 */ /* 0x000fe40007f9e0ff */
[----:B------:R-:W-:-:S02]  /*d160*/  LEA.HI.X.SX32 R139, R139, R185, 0x1, P6 ;  /* 0x000000b98b8b7211 */ /* 0x000fc400030f0eff */
[-C--:B------:R-:W-:Y:S02]  /*d170*/  LEA.HI.X.SX32 R175, R175, R185.reuse, 0x1, P5 ;  /* 0x000000b9afaf7211 */ /* 0x080fe400028f0eff */
[----:B------:R-:W-:Y:S02]  /*d180*/  LEA.HI.X.SX32 R177, R177, R185, 0x1, P0 ;  /* 0x000000b9b1b17211 */ /* 0x000fe400000f0eff */
[C---:B------:R-:W-:Y:S02]  /*d190*/  IADD3 R148, P6, PT, R250.reuse, R147, RZ ;  /* 0x00000093fa947210 */ /* 0x040fe40007fde0ff */
[C---:B------:R-:W-:Y:S02]  /*d1a0*/  IADD3 R182, P5, PT, R250.reuse, R181, RZ ;  /* 0x000000b5fab67210 */ /* 0x040fe40007fbe0ff */
[----:B------:R-:W-:Y:S02]  /*d1b0*/  IADD3 R184, P0, PT, R250, R183, RZ ;  /* 0x000000b7fab87210 */ /* 0x000fe40007f1e0ff */
[----:B------:R-:W-:-:S02]  /*d1c0*/  LEA.HI.X.SX32 R179, R179, R185, 0x1, P4 ;  /* 0x000000b9b3b37211 */ /* 0x000fc400020f0eff */
[----:B------:R-:W-:Y:S02]  /*d1d0*/  IADD3 R186, P4, PT, R250, R4, RZ ;  /* 0x00000004faba7210 */ /* 0x000fe40007f9e0ff */
[-C--:B------:R-:W-:Y:S02]  /*d1e0*/  LEA.HI.X.SX32 R147, R147, R185.reuse, 0x1, P6 ;  /* 0x000000b993937211 */ /* 0x080fe400030f0eff */
[-C--:B------:R-:W-:Y:S02]  /*d1f0*/  LEA.HI.X.SX32 R181, R181, R185.reuse, 0x1, P5 ;  /* 0x000000b9b5b57211 */ /* 0x080fe400028f0eff */
[-C--:B------:R-:W-:Y:S02]  /*d200*/  LEA.HI.X.SX32 R183, R183, R185.reuse, 0x1, P0 ;  /* 0x000000b9b7b77211 */ /* 0x080fe400000f0eff */
[----:B------:R-:W-:Y:S01]  /*d210*/  LEA.HI.X.SX32 R185, R4, R185, 0x1, P4 ;  /* 0x000000b904b97211 */ /* 0x000fe200020f0eff */
[----:B------:R-:W-:Y:S01]  /*d220*/  IMAD.MOV.U32 R4, RZ, RZ, RZ ;  /* 0x000000ffff047224 */ /* 0x000fe200078e00ff */
[C---:B------:R-:W-:Y:S01]  /*d230*/  SHF.L.U64.HI R250, R249.reuse, 0x2, R13 ;  /* 0x00000002f9fa7819 */ /* 0x040fe2000001020d */
        /* <DEDUP_REMOVED lines=122> */
[----:B------:R-:W-:-:S02]  /*d9e0*/  IMAD.SHL.U32 R174, R174, 0x4, RZ ;  /* 0x00000004aeae7824 */ /* 0x000fc400078e00ff */
[----:B------:R-:W-:Y:S02]  /*d9f0*/  IMAD.SHL.U32 R176, R176, 0x4, RZ ;  /* 0x00000004b0b07824 */ /* 0x000fe400078e00ff */
[----:B------:R-:W-:Y:S02]  /*da00*/  IMAD.SHL.U32 R178, R178, 0x4, RZ ;  /* 0x00000004b2b27824 */ /* 0x000fe400078e00ff */
[----:B------:R-:W-:Y:S02]  /*da10*/  IMAD.SHL.U32 R180, R180, 0x4, RZ ;  /* 0x00000004b4b47824 */ /* 0x000fe400078e00ff */
[----:B------:R-:W-:Y:S02]  /*da20*/  IMAD.SHL.U32 R182, R182, 0x4, RZ ;  /* 0x00000004b6b67824 */ /* 0x000fe400078e00ff */
[----:B------:R-:W-:Y:S02]  /*da30*/  IMAD.SHL.U32 R184, R184, 0x4, RZ ;  /* 0x00000004b8b87824 */ /* 0x000fe400078e00ff */
[----:B------:R-:W-:Y:S01]  /*da40*/  IMAD.SHL.U32 R186, R186, 0x4, RZ ;  /* 0x00000004baba7824 */ /* 0x000fe200078e00ff */
[----:B------:R-:W-:Y:S01]  /*da50*/  UMOV UR26, 0x1 ;  /* 0x00000001001a7882 */ /* 0x000fe20000000000 */
[----:B------:R-:W-:Y:S01]  /*da60*/  UMOV UR27, 0x4 ;  /* 0x00000004001b7882 */ /* 0x000fe20000000000 */
[----:B------:R-:W-:Y:S01]  /*da70*/  UMOV UR5, URZ ;  /* 0x000000ff00057c82 */ /* 0x000fe20008000000 */
[----:B------:R-:W-:Y:S01]  /*da80*/  UMOV UR6, URZ ;  /* 0x000000ff00067c82 */ /* 0x000fe20008000000 */
[----:B-1----:R-:W-:-:S05]  /*da90*/  UMOV UR7, URZ ;  /* 0x000000ff00077c82 */ /* 0x002fca0008000000 */
.L_x_11:
[----:B------:R-:W-:Y:S01]  /*daa0*/  IMAD.U32 R4, R4, -0x80000000, RZ ;  /* 0x8000000004047824 */ /* 0x000fe200078e00ff */
[----:B------:R-:W-:-:S03]  /*dab0*/  UIADD3 UR6, UPT, UPT, UR6, 0x1, URZ ;  /* 0x0000000106067890 */ /* 0x000fc6000fffe0ff */
[----:B------:R-:W1:Y:S01]  /*dac0*/  SYNCS.PHASECHK.TRANS64.TRYWAIT P0, [UR8], R4 ;  /* 0x00000004ff0075a7 */ /* 0x000e620008001108 */
[----:B------:R-:W-:-:S04]  /*dad0*/  UISETP.GT.AND UP1, UPT, UR6, 0x3, UPT ;  /* 0x000000030600788c */ /* 0x000fc8000bf24270 */
[----:B------:R-:W-:-:S04]  /*dae0*/  USEL UR6, UR6, URZ, !UP1 ;  /* 0x000000ff06067287 */ /* 0x000fc8000c800000 */
[----:B------:R-:W-:Y:S01]  /*daf0*/  ULEA UR4, UR6, UR11, 0xf ;  /* 0x0000000b06047291 */ /* 0x000fe2000f8e78ff */
[----:B-1----:R-:W-:Y:S11]  /*db00*/  @!P0 BRA `(.L_x_9) ;  /* 0x0000004400c88947 */ /* 0x002ff60003800000 */
.L_x_17:
[----:B------:R-:W-:-:S04]  /*db10*/  DEPBAR.LE SB0, 0x6 ;  /* 0x000081800000791a */ /* 0x000fc80000000000 */
[----:B------:R-:W-:Y:S01]  /*db20*/  LEA R188, R2, UR4, 0x8 ;  /* 0x0000000402bc7c11 */ /* 0x000fe2000f8e40ff */
[----:B------:R-:W-:Y:S01]  /*db30*/  BAR.SYNC.DEFER_BLOCKING 0x0 ;  /* 0x0000000000007b1d */ /* 0x000fe20000010000 */
[----:B------:R-:W-:Y:S02]  /*db40*/  UIADD3 UR5, UPT, UPT, UR5, 0x1, URZ ;  /* 0x0000000105057890 */ /* 0x000fe4000fffe0ff */
[----:B------:R-:W-:Y:S02]  /*db50*/  ULEA UR8, UR26, UR11, 0x3 ;  /* 0x0000000b1a087291 */ /* 0x000fe4000f8e18ff */
[----:B------:R-:W-:Y:S02]  /*db60*/  UISETP.GT.AND UP1, UPT, UR5, 0x4, UPT ;  /* 0x000000040500788c */ /* 0x000fe4000bf24270 */
[----:B------:R-:W-:Y:S02]  /*db70*/  UIADD3 UR8, UPT, UPT, UR8, 0x34000, URZ ;  /* 0x0003400008087890 */ /* 0x000fe4000fffe0ff */
[----:B------:R-:W-:Y:S01]  /*db80*/  USEL UR5, UR5, URZ, !UP1 ;  /* 0x000000ff05057287 */ /* 0x000fe2000c800000 */
[----:B------:R-:W-:Y:S01]  /*db90*/  UMOV UR4, UR7 ;  /* 0x0000000700047c82 */ /* 0x000fe20008000000 */
[----:B------:R-:W-:Y:S04]  /*dba0*/  LDS.128 R4, [R188] ;  /* 0x00000000bc047984 */ /* 0x000fe80000000c00 */
        /* <DEDUP_REMOVED lines=15> */
[----:B-1----:R1:W-:Y:S01]  /*dca0*/  STTM.x64 tmem[UR12+0x40], R4 ;  /* 0x00004004000079ed */ /* 0x0023e2000834000c */
[----:B------:R-:W2:Y:S02]  /*dcb0*/  FENCE.VIEW.ASYNC.T ;  /* 0x00000000000073c6 */ /* 0x000ea40000000200 */
[----:B--2---:R-:W-:Y:S06]  /*dcc0*/  BAR.SYNC.DEFER_BLOCKING 0x0 ;  /* 0x0000000000007b1d */ /* 0x004fec0000010000 */
[----:B------:R-:W-:Y:S05]  /*dcd0*/  @P3 BRA `(.L_x_10) ;  /* 0x0000000000dc3947 */ /* 0x000fea0003800000 */
[----:B------:R-:W-:Y:S01]  /*dce0*/  ULEA UR9, UR5, UR11, 0xe ;  /* 0x0000000b05097291 */ /* 0x000fe2000f8e70ff */
[----:B------:R-:W-:Y:S01]  /*dcf0*/  UMOV UR7, URZ ;  /* 0x000000ff00077c82 */ /* 0x000fe20008000000 */
[----:B------:R-:W-:Y:S02]  /*dd00*/  UIADD3 UR30, UPT, UPT, UR10, 0x48, URZ ;  /* 0x000000480a1e7890 */ /* 0x000fe4000fffe0ff */
[----:B------:R-:W-:Y:S02]  /*dd10*/  UIADD3 UR9, UPT, UPT, UR9, 0x20000, URZ ;  /* 0x0002000009097890 */ /* 0x000fe4000fffe0ff */
[----:B------:R-:W-:Y:S02]  /*dd20*/  UIADD3 UR31, UPT, UPT, UR10, 0x50, URZ ;  /* 0x000000500a1f7890 */ /* 0x000fe4000fffe0ff */
[----:B------:R-:W-:Y:S02]  /*dd30*/  USHF.R.U32.HI UR9, URZ, 0x4, UR9 ;  /* 0x00000004ff097899 */ /* 0x000fe40008011609 */
[----:B------:R-:W-:-:S02]  /*dd40*/  UIADD3 UR46, UPT, UPT, UR10, 0x58, URZ ;  /* 0x000000580a2e7890 */ /* 0x000fc4000fffe0ff */
[----:B------:R-:W-:Y:S02]  /*dd50*/  USGXT.U32 UR18, UR9, 0xe ;  /* 0x0000000e0912789a */ /* 0x000fe40008000000 */
[----:B------:R-:W-:Y:S02]  /*dd60*/  UIADD3 UR47, UPT, UPT, UR10, 0x60, URZ ;  /* 0x000000600a2f7890 */ /* 0x000fe4000fffe0ff */
[----:B------:R-:W-:Y:S02]  /*dd70*/  UIADD3 UR20, UP1, UPT, UR18, 0x2, URZ ;  /* 0x0000000212147890 */ /* 0x000fe4000ff3e0ff */
[----:B------:R-:W-:Y:S02]  /*dd80*/  UIADD3 UR48, UPT, UPT, UR10, 0x68, URZ ;  /* 0x000000680a307890 */ /* 0x000fe4000fffe0ff */
[----:B------:R-:W-:Y:S02]  /*dd90*/  UIADD3.X UR21, UPT, UPT, UR7, 0x40004040, URZ, UP1, !UPT ;  /* 0x4000404007157890 */ /* 0x000fe40008ffe4ff */
[----:B------:R-:W-:-:S02]  /*dda0*/  UIADD3 UR38, UP1, UPT, UR20, 0x2, URZ ;  /* 0x0000000214267890 */ /* 0x000fc4000ff3e0ff */
[----:B------:R-:W-:Y:S02]  /*ddb0*/  UIADD3 UR40, UP2, UPT, UR20, 0x4, URZ ;  /* 0x0000000414287890 */ /* 0x000fe4000ff5e0ff */
[----:B------:R-:W-:Y:S02]  /*ddc0*/  UIADD3 UR42, UP3, UPT, UR20, 0x1fe, URZ ;  /* 0x000001fe142a7890 */ /* 0x000fe4000ff7e0ff */
[----:B------:R-:W-:Y:S02]  /*ddd0*/  UIADD3 UR44, UP4, UPT, UR20, 0x200, URZ ;  /* 0x00000200142c7890 */ /* 0x000fe4000ff9e0ff */
[----:B------:R-:W-:Y:S02]  /*dde0*/  UIADD3 UR22, UP5, UPT, UR20, 0x202, URZ ;  /* 0x0000020214167890 */ /* 0x000fe4000ffbe0ff */
[----:B------:R-:W-:Y:S02]  /*ddf0*/  UIADD3.X UR39, UPT, UPT, UR21, URZ, URZ, UP1, !UPT ;  /* 0x000000ff15277290 */ /* 0x000fe40008ffe4ff */
[----:B------:R-:W-:-:S02]  /*de00*/  UIADD3 UR24, UP6, UPT, UR20, 0x204, URZ ;  /* 0x0000020414187890 */ /* 0x000fc4000ffde0ff */
[----:B------:R-:W-:Y:S02]  /*de10*/  UIADD3.X UR41, UPT, UPT, UR21, URZ, URZ, UP2, !UPT ;  /* 0x000000ff15297290 */ /* 0x000fe400097fe4ff */
[----:B------:R-:W-:Y:S02]  /*de20*/  UIADD3.X UR43, UPT, UPT, UR21, URZ, URZ, UP3, !UPT ;  /* 0x000000ff152b7290 */ /* 0x000fe40009ffe4ff */
[----:B------:R-:W-:Y:S02]  /*de30*/  UIADD3.X UR45, UPT, UPT, UR21, URZ, URZ, UP4, !UPT ;  /* 0x000000ff152d7290 */ /* 0x000fe4000a7fe4ff */
[----:B------:R-:W-:Y:S02]  /*de40*/  UIADD3 UR49, UPT, UPT, UR10, 0x70, URZ ;  /* 0x000000700a317890 */ /* 0x000fe4000fffe0ff */
[----:B------:R-:W-:Y:S01]  /*de50*/  UIADD3.X UR23, UPT, UPT, UR21, URZ, URZ, UP5, !UPT ;  /* 0x000000ff15177290 */ /* 0x000fe2000affe4ff */
[----:B------:R-:W-:Y:S01]  /*de60*/  UMOV UR14, 0x0 ;  /* 0x00000000000e7882 */ /* 0x000fe20000000000 */
[----:B------:R-:W-:Y:S01]  /*de70*/  UMOV UR15, 0x8100910 ;  /* 0x08100910000f7882 */ /* 0x000fe20000000000 */
[----:B------:R-:W-:Y:S01]  /*de80*/  UIADD3 UR54, UPT, UPT, UR10, 0x78, URZ ;  /* 0x000000780a367890 */ /* 0x000fe2000fffe0ff */
[----:B------:R-:W-:Y:S01]  /*de90*/  UMOV UR19, 0x40004040 ;  /* 0x4000404000137882 */ /* 0x000fe20000000000 */
[----:B------:R-:W-:Y:S01]  /*dea0*/  UIADD3.X UR25, UPT, UPT, UR21, URZ, URZ, UP6, !UPT ;  /* 0x000000ff15197290 */ /* 0x000fe2000b7fe4ff */
[----:B------:R2:W-:Y:S01]  /*deb0*/  UTCHMMA tmem[UR13], gdesc[UR18], tmem[UR10], tmem[UR14], idesc[UR15], UPT ;  /* 0x00ff0e120d0079ea */ /* 0x0005e2000b80000a */
[----:B------:R-:W-:Y:S01]  /*dec0*/  UMOV UR16, 0x0 ;  /* 0x0000000000107882 */ /* 0x000fe20000000000 */
[----:B------:R-:W-:Y:S01]  /*ded0*/  UMOV UR17, 0x8100910 ;  /* 0x0810091000117882 */ /* 0x000fe20000000000 */
[----:B------:R-:W-:Y:S01]  /*dee0*/  UMOV UR32, 0x0 ;  /* 0x0000000000207882 */ /* 0x000fe20000000000 */
[----:B------:R-:W-:Y:S01]  /*def0*/  UMOV UR33, 0x8100910 ;  /* 0x0810091000217882 */ /* 0x000fe20000000000 */
        /* <DEDUP_REMOVED lines=11> */
[----:B------:R-:W-:Y:S01]  /*dfb0*/  UMOV UR9, URZ ;  /* 0x000000ff00097c82 */ /* 0x000fe20008000000 */
[----:B------:R2:W-:Y:S01]  /*dfc0*/  UTCHMMA tmem[UR47], gdesc[UR42], tmem[UR10], tmem[UR36], idesc[UR37], UPT ;  /* 0x00ff242a2f0079ea */ /* 0x0005e2000b80000a */
[----:B------:R-:W-:Y:S01]  /*dfd0*/  UMOV UR56, 0x0 ;  /* 0x0000000000387882 */ /* 0x000fe20000000000 */
[----:B------:R-:W-:Y:S01]  /*dfe0*/  UMOV UR57, 0x8100910 ;  /* 0x0810091000397882 */ /* 0x000fe20000000000 */
[----:B------:R2:W-:Y:S01]  /*dff0*/  UTCHMMA tmem[UR48], gdesc[UR44], tmem[UR10], tmem[UR50], idesc[UR51], UPT ;  /* 0x00ff322c300079ea */ /* 0x0005e2000b80000a */
[----:B------:R-:W-:Y:S01]  /*e000*/  UMOV UR7, UR8 ;  /* 0x0000000800077c82 */ /* 0x000fe20008000000 */
[----:B------:R2:W-:Y:S01]  /*e010*/  UTCHMMA tmem[UR49], gdesc[UR22], tmem[UR10], tmem[UR52], idesc[UR53], UPT ;  /* 0x00ff3416310079ea */ /* 0x0005e2000b80000a */
[----:B------:R2:W-:Y:S01]  /*e020*/  UTCHMMA tmem[UR54], gdesc[UR24], tmem[UR10], tmem[UR56], idesc[UR57], UPT ;  /* 0x00ff3818360079ea */ /* 0x0005e2000b80000a */
[----:B------:R2:W-:Y:S01]  /*e030*/  UTCBAR [UR7], URZ ;  /* 0x000000ff070073e9 */ /* 0x0005e200080000ff */
[----:B------:R-:W-:Y:S01]  /*e040*/  NOP ;  /* 0x0000000000007918 */ /* 0x000fe20000000000 */
.L_x_10:
[----:B-1----:R-:W3:Y:S01]  /*e050*/  LDL R6, [R1+0x4c] ;  /* 0x00004c0001067983 */ /* 0x002ee20000100800 */
[----:B------:R-:W1:Y:S01]  /*e060*/  LDC R5, c[0x0][0x3a0] ;  /* 0x0000e800ff057b82 */ /* 0x000e620000000800 */
[C---:B------:R-:W-:Y:S02]  /*e070*/  ISETP.GT.AND P4, PT, R69.reuse, RZ, PT ;  /* 0x000000ff4500720c */ /* 0x040fe40003f84270 */
[----:B------:R-:W-:-:S05]  /*e080*/  ISETP.GT.AND P6, PT, R69, 0x2, PT ;  /* 0x000000024500780c */ /* 0x000fca0003fc4270 */
[----:B------:R-:W-:Y:S06]  /*e090*/  BAR.SYNC.DEFER_BLOCKING 0x0 ;  /* 0x0000000000007b1d */ /* 0x000fec0000010000 */
[----:B------:R-:W4:Y:S01]  /*e0a0*/  S2R R10, SR_TID.X ;  /* 0x00000000000a7919 */ /* 0x000f220000002100 */
[----:B------:R-:W5:Y:S04]  /*e0b0*/  LDL R13, [R1+0x18] ;  /* 0x00001800010d7983 */ /* 0x000f680000100800 */
[----:B--2---:R-:W2:Y:S01]  /*e0c0*/  LDL R14, [R1+0x20] ;  /* 0x00002000010e7983 */ /* 0x004ea20000100800 */
[----:B-1----:R-:W-:-:S03]  /*e0d0*/  VIADD R5, R5, 0x3f ;  /* 0x0000003f05057836 */ /* 0x002fc60000000000 */
[----:B------:R-:W2:Y:S02]  /*e0e0*/  LDL R15, [R1] ;  /* 0x00000000010f7983 */ /* 0x000ea40000100800 */
[----:B------:R-:W-:Y:S02]  /*e0f0*/  SHF.R.S32.HI R4, RZ, 0x1f, R5 ;  /* 0x0000001fff047819 */ /* 0x000fe40000011405 */
[----:B------:R-:W2:Y:S02]  /*e100*/  LDL R12, [R1+0x4] ;  /* 0x00000400010c7983 */ /* 0x000ea40000100800 */
[----:B------:R-:W-:Y:S01]  /*e110*/  LEA.HI R4, R4, R5, RZ, 0x6 ;  /* 0x0000000504047211 */ /* 0x000fe200078f30ff */
[----:B------:R-:W-:Y:S01]  /*e120*/  UIADD3 UR27, UPT, UPT, UR27, 0x1, URZ ;  /* 0x000000011b1b7890 */ /* 0x000fe2000fffe0ff */
[----:B------:R-:W2:Y:S02]  /*e130*/  LDL R16, [R1+0x24] ;  /* 0x0000240001107983 */ /* 0x000ea40000100800 */
[----:B------:R-:W-:-:S02]  /*e140*/  SHF.R.S32.HI R4, RZ, 0x6, R4 ;  /* 0x00000006ff047819 */ /* 0x000fc40000011404 */
[----:B------:R-:W2:Y:S03]  /*e150*/  LDL R19, [R1+0x10] ;  /* 0x0000100001137983 */ /* 0x000ea60000100800 */
[----:B------:R-:W-:Y:S01]  /*e160*/  VIADD R4, R4, 0xfffffffb ;  /* 0xfffffffb04047836 */ /* 0x000fe20000000000 */
[----:B------:R-:W2:Y:S04]  /*e170*/  LDL R18, [R1+0x14] ;  /* 0x0000140001127983 */ /* 0x000ea80000100800 */
[----:B------:R-:W-:Y:S01]  /*e180*/  ISETP.GE.AND P0, PT, R68, R4, PT ;  /* 0x000000044400720c */ /* 0x000fe20003f06270 */
[----:B------:R-:W2:Y:S01]  /*e190*/  LDL R17, [R1+0x34] ;  /* 0x0000340001117983 */ /* 0x000ea20000100800 */
[----:B------:R-:W-:-:S02]  /*e1a0*/  SEL R4, RZ, 0x4, !P4 ;  /* 0x00000004ff047807 */ /* 0x000fc40006000000 */
[----:B------:R-:W-:Y:S02]  /*e1b0*/  ISETP.GT.AND P4, PT, R69, 0x1, PT ;  /* 0x000000014500780c */ /* 0x000fe40003f84270 */
[----:B------:R-:W-:Y:S02]  /*e1c0*/  SEL R4, R4, RZ, !P0 ;  /* 0x000000ff04047207 */ /* 0x000fe40004000000 */
[----:B------:R-:W-:Y:S02]  /*e1d0*/  SEL R5, RZ, 0x4, !P4 ;  /* 0x00000004ff057807 */ /* 0x000fe40006000000 */
[----:B------:R-:W-:Y:S02]  /*e1e0*/  ISETP.NE.U32.AND P5, PT, R4, RZ, PT ;  /* 0x000000ff0400720c */ /* 0x000fe40003fa5070 */
[----:B---3--:R-:W-:Y:S02]  /*e1f0*/  IADD3 R4, P4, PT, R70, R6, RZ ;  /* 0x0000000646047210 */ /* 0x008fe40007f9e0ff */
[----:B------:R-:W-:-:S03]  /*e200*/  SEL R6, R5, RZ, !P0 ;  /* 0x000000ff05067207 */ /* 0x000fc60004000000 */
[----:B------:R-:W-:Y:S01]  /*e210*/  IMAD.X R5, R71, 0x1, R74, P4 ;  /* 0x0000000147057824 */ /* 0x000fe200020e064a */
[----:B------:R-:W-:Y:S02]  /*e220*/  ISETP.NE.U32.AND P4, PT, R6, RZ, PT ;  /* 0x000000ff0600720c */ /* 0x000fe40003f85070 */
[----:B------:R-:W-:-:S03]  /*e230*/  SEL R6, RZ, 0x4, !P6 ;  /* 0x00000004ff067807 */ /* 0x000fc60007000000 */
[----:B------:R-:W-:Y:S01]  /*e240*/  @!PT LDS RZ, [RZ] ;  /* 0x00000000fffff984 */ /* 0x000fe20000000800 */
[----:B------:R-:W-:Y:S01]  /*e250*/  @!PT LDS RZ, [RZ] ;  /* 0x00000000fffff984 */ /* 0x000fe20000000800 */
[----:B------:R-:W-:Y:S01]  /*e260*/  @!PT LDS RZ, [RZ] ;  /* 0x00000000fffff984 */ /* 0x000fe20000000800 */
[----:B------:R1:W-:Y:S01]  /*e270*/  LDGSTS.E [R188], desc[UR28][R4.64], P5 ;  /* 0x0000000004bc7fae */ /* 0x0003e2000a9a101c */
[----:B------:R-:W-:Y:S02]  /*e280*/  SEL R6, R6, RZ, !P0 ;  /* 0x000000ff06067207 */ /* 0x000fe40004000000 */
[----:B------:R-:W-:Y:S02]  /*e290*/  ISETP.GT.AND P6, PT, R69, 0x3, PT ;  /* 0x000000034500780c */ /* 0x000fe40003fc4270 */
[----:B-1----:R-:W-:-:S05]  /*e2a0*/  IADD3 R4, P5, PT, R70, R120, RZ ;  /* 0x0000007846047210 */ /* 0x002fca0007fbe0ff */
[----:B------:R-:W-:Y:S01]  /*e2b0*/  IMAD.X R5, R71, 0x1, R119, P5 ;  /* 0x0000000147057824 */ /* 0x000fe200028e0677 */
[----:B------:R-:W-:Y:S02]  /*e2c0*/  ISETP.NE.U32.AND P5, PT, R6, RZ, PT ;  /* 0x000000ff0600720c */ /* 0x000fe40003fa5070 */
[----:B------:R-:W-:Y:S02]  /*e2d0*/  SEL R6, RZ, 0x4, !P6 ;  /* 0x00000004ff067807 */ /* 0x000fe40007000000 */
[----:B------:R1:W-:Y:S02]  /*e2e0*/  LDGSTS.E [R188+0x4], desc[UR28][R4.64], P4 ;  /* 0x0000400004bc7fae */ /* 0x0003e4000a1a101c */
        /* <DEDUP_REMOVED lines=384> */
[----:B------:R1:W-:Y:S01]  /*faf0*/  LDGSTS.E [R188+0xe0], desc[UR28][R4.64], P5 ;  /* 0x000e000004bc7fae */ /* 0x0003e2000a9a101c */
[----:B------:R-:W-:Y:S02]  /*fb00*/  ISETP.GT.AND P6, PT, R69, 0x3b, PT ;  /* 0x0000003b4500780c */ /* 0x000fe40003fc4270 */
[----:B------:R-:W-:Y:S02]  /*fb10*/  SEL R6, R6, RZ, !P0 ;  /* 0x000000ff06067207 */ /* 0x000fe40004000000 */
[----:B-1----:R-:W-:-:S05]  /*fb20*/  IADD3 R4, P5, PT, R70, R189, RZ ;  /* 0x000000bd46047210 */ /* 0x002fca0007fbe0ff */
[----:B------:R-:W-:Y:S01]  /*fb30*/  IMAD.X R5, R71, 0x1, R190, P5 ;  /* 0x0000000147057824 */ /* 0x000fe200028e06be */
[----:B------:R-:W-:Y:S02]  /*fb40*/  ISETP.NE.U32.AND P5, PT, R6, RZ, PT ;  /* 0x000000ff0600720c */ /* 0x000fe40003fa5070 */
[----:B------:R-:W-:Y:S02]  /*fb50*/  SEL R6, RZ, 0x4, !P6 ;  /* 0x00000004ff067807 */ /* 0x000fe40007000000 */
[----:B------:R1:W-:Y:S01]  /*fb60*/  LDGSTS.E [R188+0xe4], desc[UR28][R4.64], P4 ;  /* 0x000e400004bc7fae */ /* 0x0003e2000a1a101c */
[----:B------:R-:W-:Y:S02]  /*fb70*/  ISETP.GT.AND P4, PT, R69, 0x3c, PT ;  /* 0x0000003c4500780c */ /* 0x000fe40003f84270 */
[----:B------:R-:W-:Y:S02]  /*fb80*/  SEL R6, R6, RZ, !P0 ;  /* 0x000000ff06067207 */ /* 0x000fe40004000000 */
[----:B------:R-:W-:-:S02]  /*fb90*/  SEL R7, RZ, 0x4, !P4 ;  /* 0x00000004ff077807 */ /* 0x000fc40006000000 */
[----:B-1----:R-:W-:-:S05]  /*fba0*/  IADD3 R4, P6, PT, R70, R191, RZ ;  /* 0x000000bf46047210 */ /* 0x002fca0007fde0ff */
[----:B------:R-:W-:Y:S01]  /*fbb0*/  IMAD.X R5, R71, 0x1, R192, P6 ;  /* 0x0000000147057824 */ /* 0x000fe200030e06c0 */
[----:B------:R-:W-:Y:S02]  /*fbc0*/  ISETP.NE.U32.AND P6, PT, R6, RZ, PT ;  /* 0x000000ff0600720c */ /* 0x000fe40003fc5070 */
[----:B------:R-:W-:Y:S02]  /*fbd0*/  IADD3 R6, P4, PT, R70, R193, RZ ;  /* 0x000000c146067210 */ /* 0x000fe40007f9e0ff */
[----:B------:R-:W-:Y:S01]  /*fbe0*/  SEL R8, R7, RZ, !P0 ;  /* 0x000000ff07087207 */ /* 0x000fe20004000000 */
[----:B------:R1:W-:Y:S02]  /*fbf0*/  LDGSTS.E [R188+0xe8], desc[UR28][R4.64], P5 ;  /* 0x000e800004bc7fae */ /* 0x0003e4000a9a101c */
[----:B------:R-:W-:Y:S01]  /*fc00*/  IMAD.X R7, R71, 0x1, R194, P4 ;  /* 0x0000000147077824 */ /* 0x000fe200020e06c2 */
[----:B------:R-:W-:-:S05]  /*fc10*/  ISETP.NE.U32.AND P4, PT, R8, RZ, PT ;  /* 0x000000ff0800720c */ /* 0x000fca0003f85070 */
[----:B------:R3:W-:Y:S01]  /*fc20*/  LDGSTS.E [R188+0xec], desc[UR28][R6.64], P6 ;  /* 0x000ec00006bc7fae */ /* 0x0007e2000b1a101c */
[----:B-1----:R-:W-:Y:S02]  /*fc30*/  IADD3 R4, P5, PT, R70, R195, RZ ;  /* 0x000000c346047210 */ /* 0x002fe40007fbe0ff */
[----:B------:R-:W-:-:S03]  /*fc40*/  ISETP.GT.AND P6, PT, R69, 0x3d, PT ;  /* 0x0000003d4500780c */ /* 0x000fc60003fc4270 */
[----:B------:R-:W-:Y:S01]  /*fc50*/  IMAD.X R5, R71, 0x1, R196, P5 ;  /* 0x0000000147057824 */ /* 0x000fe200028e06c4 */
[----:B------:R-:W-:-:S04]  /*fc60*/  SEL R8, RZ, 0x4, !P6 ;  /* 0x00000004ff087807 */ /* 0x000fc80007000000 */
[----:B------:R1:W-:Y:S01]  /*fc70*/  LDGSTS.E [R188+0xf0], desc[UR28][R4.64], P4 ;  /* 0x000f000004bc7fae */ /* 0x0003e2000a1a101c */
[C---:B------:R-:W-:Y:S02]  /*fc80*/  ISETP.GT.AND P4, PT, R69.reuse, 0x3e, PT ;  /* 0x0000003e4500780c */ /* 0x040fe40003f84270 */
[----:B------:R-:W-:Y:S02]  /*fc90*/  SEL R8, R8, RZ, !P0 ;  /* 0x000000ff08087207 */ /* 0x000fe40004000000 */
[----:B------:R-:W-:Y:S02]  /*fca0*/  SEL R9, RZ, 0x4, !P4 ;  /* 0x00000004ff097807 */ /* 0x000fe40006000000 */
[----:B------:R-:W-:Y:S02]  /*fcb0*/  ISETP.GT.AND P4, PT, R69, 0x3f, PT ;  /* 0x0000003f4500780c */ /* 0x000fe40003f84270 */
[----:B----4-:R-:W-:Y:S02]  /*fcc0*/  LOP3.LUT R10, R10, 0x3f, RZ, 0xc0, !PT ;  /* 0x0000003f0a0a7812 */ /* 0x010fe400078ec0ff */
[----:B------:R-:W-:-:S02]  /*fcd0*/  ISETP.NE.U32.AND P6, PT, R8, RZ, PT ;  /* 0x000000ff0800720c */ /* 0x000fc40003fc5070 */
[----:B------:R-:W-:Y:S02]  /*fce0*/  SEL R8, RZ, 0x4, !P4 ;  /* 0x00000004ff087807 */ /* 0x000fe40006000000 */
[----:B------:R-:W-:Y:S02]  /*fcf0*/  ISETP.GE.AND P4, PT, R10, R69, PT ;  /* 0x000000450a00720c */ /* 0x000fe40003f86270 */
[----:B------:R-:W4:Y:S01]  /*fd00*/  LDL R10, [R1+0x1c] ;  /* 0x00001c00010a7983 */ /* 0x000f220000100800 */
[----:B---3--:R-:W-:Y:S02]  /*fd10*/  IADD3 R6, P5, PT, R70, R197, RZ ;  /* 0x000000c546067210 */ /* 0x008fe40007fbe0ff */
[----:B------:R-:W-:-:S03]  /*fd20*/  SEL R9, R9, RZ, !P0 ;  /* 0x000000ff09097207 */ /* 0x000fc60004000000 */
[C---:B------:R-:W-:Y:S01]  /*fd30*/  IMAD.X R7, R71.reuse, 0x1, R198, P5 ;  /* 0x0000000147077824 */ /* 0x040fe200028e06c6 */
[----:B-1----:R-:W-:Y:S01]  /*fd40*/  IADD3 R4, P5, PT, R70, R199, RZ ;  /* 0x000000c746047210 */ /* 0x002fe20007fbe0ff */
[----:B------:R-:W-:Y:S01]  /*fd50*/  UISETP.GT.AND UP1, UPT, UR27, 0x4, UPT ;  /* 0x000000041b00788c */ /* 0x000fe2000bf24270 */
[----:B------:R-:W-:Y:S02]  /*fd60*/  SEL R8, R8, RZ, !P0 ;  /* 0x000000ff08087207 */ /* 0x000fe40004000000 */
[----:B------:R1:W-:Y:S01]  /*fd70*/  LDGSTS.E [R188+0xf4], desc[UR28][R6.64], P6 ;  /* 0x000f400006bc7fae */ /* 0x0003e2000b1a101c */
[----:B------:R-:W-:Y:S01]  /*fd80*/  IMAD.X R5, R71, 0x1, R200, P5 ;  /* 0x0000000147057824 */ /* 0x000fe200028e06c8 */
[----:B------:R-:W-:Y:S02]  /*fd90*/  ISETP.NE.U32.AND P5, PT, R9, RZ, PT ;  /* 0x000000ff0900720c */ /* 0x000fe40003fa5070 */
[----:B------:R-:W-:Y:S01]  /*fda0*/  SEL R9, RZ, 0x4, P4 ;  /* 0x00000004ff097807 */ /* 0x000fe20002000000 */
[----:B------:R-:W-:Y:S01]  /*fdb0*/  USEL UR27, UR27, URZ, !UP1 ;  /* 0x000000ff1b1b7287 */ /* 0x000fe2000c800000 */
[----:B------:R-:W-:-:S02]  /*fdc0*/  ISETP.NE.U32.AND P4, PT, R8, RZ, PT ;  /* 0x000000ff0800720c */ /* 0x000fc40003f85070 */
[----:B------:R-:W-:Y:S01]  /*fdd0*/  SEL R9, R9, RZ, !P0 ;  /* 0x000000ff09097207 */ /* 0x000fe20004000000 */
[----:B------:R-:W-:-:S03]  /*fde0*/  ULEA UR7, UR27, UR11, 0xe ;  /* 0x0000000b1b077291 */ /* 0x000fc6000f8e70ff */
[----:B------:R-:W-:Y:S02]  /*fdf0*/  ISETP.NE.U32.AND P0, PT, R9, RZ, PT ;  /* 0x000000ff0900720c */ /* 0x000fe40003f05070 */
[----:B-1----:R-:W-:Y:S01]  /*fe00*/  IADD3 R6, P6, PT, R70, R201, RZ ;  /* 0x000000c946067210 */ /* 0x002fe20007fde0ff */
[----:B------:R1:W-:Y:S01]  /*fe10*/  LDGSTS.E [R188+0xf8], desc[UR28][R4.64], P5 ;  /* 0x000f800004bc7fae */ /* 0x0003e2000a9a101c */
[----:B------:R-:W-:Y:S01]  /*fe20*/  IADD3 R8, P5, PT, R72, R203, RZ ;  /* 0x000000cb48087210 */ /* 0x000fe20007fbe0ff */
[----:B------:R-:W-:Y:S02]  /*fe30*/  VIADD R11, R3, UR7 ;  /* 0x00000007030b7c36 */ /* 0x000fe40008000000 */
[----:B------:R-:W-:Y:S02]  /*fe40*/  IMAD.X R7, R71, 0x1, R202, P6 ;  /* 0x0000000147077824 */ /* 0x000fe400030e06ca */
[----:B------:R-:W-:-:S03]  /*fe50*/  IMAD.X R9, R73, 0x1, R204, P5 ;  /* 0x0000000149097824 */ /* 0x000fc600028e06cc */
[----:B------:R3:W-:Y:S01]  /*fe60*/  LDGSTS.E [R188+0xfc], desc[UR28][R6.64], P4 ;  /* 0x000fc00006bc7fae */ /* 0x0007e2000a1a101c */
[----:B-1----:R-:W-:-:S03]  /*fe70*/  IADD3 R4, P6, PT, R72, R211, RZ ;  /* 0x000000d348047210 */ /* 0x002fc60007fde0ff */
[----:B------:R-:W0:Y:S02]  /*fe80*/  LDGDEPBAR ;  /* 0x00000000000079af */ /* 0x000e240000000000 */
[----:B------:R-:W-:Y:S02]  /*fe90*/  IMAD.X R5, R73, 0x1, R212, P6 ;  /* 0x0000000149057824 */ /* 0x000fe400030e06d4 */
[----:B------:R1:W-:Y:S01]  /*fea0*/  LDGSTS.E [R11+0x20000], desc[UR28][R8.64], P0 ;  /* 0x20000000080b7fae */ /* 0x0003e200081a101c */
[----:B---3--:R-:W-:-:S03]  /*feb0*/  IADD3 R6, P4, PT, R72, R219, RZ ;  /* 0x000000db48067210 */ /* 0x008fc60007f9e0ff */
[----:B------:R3:W-:Y:S02]  /*fec0*/  LDGSTS.E [R11+0x20400], desc[UR28][R4.64], P0 ;  /* 0x20400000040b7fae */ /* 0x0007e400081a101c */
[----:B------:R-:W-:Y:S01]  /*fed0*/  IMAD.X R7, R73, 0x1, R220, P4 ;  /* 0x0000000149077824 */ /* 0x000fe200020e06dc */
[----:B-1----:R-:W-:-:S04]  /*fee0*/  IADD3 R8, P5, PT, R72, R227, RZ ;  /* 0x000000e348087210 */ /* 0x002fc80007fbe0ff */
[----:B------:R1:W-:Y:S01]  /*fef0*/  LDGSTS.E [R11+0x20800], desc[UR28][R6.64], P0 ;  /* 0x20800000060b7fae */ /* 0x0003e200081a101c */
[----:B---3--:R-:W-:Y:S01]  /*ff00*/  IADD3 R4, P4, PT, R72, R235, RZ ;  /* 0x000000eb48047210 */ /* 0x008fe20007f9e0ff */
[----:B------:R-:W-:-:S04]  /*ff10*/  IMAD.X R9, R73, 0x1, R228, P5 ;  /* 0x0000000149097824 */ /* 0x000fc800028e06e4 */
[----:B------:R-:W-:Y:S01]  /*ff20*/  IMAD.X R5, R73, 0x1, R236, P4 ;  /* 0x0000000149057824 */ /* 0x000fe200020e06ec */
[----:B------:R3:W-:Y:S01]  /*ff30*/  LDGSTS.E [R11+0x20c00], desc[UR28][R8.64], P0 ;  /* 0x20c00000080b7fae */ /* 0x0007e200081a101c */
[----:B-1----:R-:W-:-:S03]  /*ff40*/  IADD3 R6, P5, PT, R72, R243, RZ ;  /* 0x000000f348067210 */ /* 0x002fc60007fbe0ff */
[----:B------:R5:W-:Y:S02]  /*ff50*/  LDGSTS.E [R11+0x21000], desc[UR28][R4.64], P0 ;  /* 0x21000000040b7fae */ /* 0x000be400081a101c */
[----:B------:R-:W-:Y:S01]  /*ff60*/  IMAD.X R7, R73, 0x1, R244, P5 ;  /* 0x0000000149077824 */ /* 0x000fe200028e06f4 */
[----:B---3--:R-:W-:-:S04]  /*ff70*/  IADD3 R8, P4, PT, R72, R251, RZ ;  /* 0x000000fb48087210 */ /* 0x008fc80007f9e0ff */
[----:B------:R1:W-:Y:S01]  /*ff80*/  LDGSTS.E [R11+0x21400], desc[UR28][R6.64], P0 ;  /* 0x21400000060b7fae */ /* 0x0003e200081a101c */
[----:B-----5:R-:W-:Y:S01]  /*ff90*/  IADD3 R4, P5, PT, R72, R13, RZ ;  /* 0x0000000d48047210 */ /* 0x020fe20007fbe0ff */
[----:B------:R-:W-:-:S05]  /*ffa0*/  IMAD.X R9, R73, 0x1, R252, P4 ;  /* 0x0000000149097824 */ /* 0x000fca00020e06fc */
[----:B------:R3:W-:Y:S01]  /*ffb0*/  LDGSTS.E [R11+0x21800], desc[UR28][R8.64], P0 ;  /* 0x21800000080b7fae */ /* 0x0007e200081a101c */
[----:B-1----:R-:W-:-:S05]  /*ffc0*/  IADD3 R6, P4, PT, R72, R205, RZ ;  /* 0x000000cd48067210 */ /* 0x002fca0007f9e0ff */
[C---:B------:R-:W-:Y:S02]  /*ffd0*/  IMAD.X R7, R73.reuse, 0x1, R206, P4 ;  /* 0x0000000149077824 */ /* 0x040fe400020e06ce */
[----:B----4-:R-:W-:Y:S01]  /*ffe0*/  IMAD.X R5, R73, 0x1, R10, P5 ;  /* 0x0000000149057824 */ /* 0x010fe200028e060a */
[----:B------:R-:W-:Y:S02]  /*fff0*/  LOP3.LUT R10, R3, 0x20, RZ, 0x3c, !PT ;  /* 0x00000020030a7812 */ /* 0x000fe400078e3cff */
[----:B---3--:R-:W-:Y:S02]  /*10000*/  IADD3 R8, P5, PT, R72, R213, RZ ;  /* 0x000000d548087210 */ /* 0x008fe40007fbe0ff */
[----:B------:R1:W-:Y:S01]  /*10010*/  LDGSTS.E [R11+0x21c00], desc[UR28][R4.64], P0 ;  /* 0x21c00000040b7fae */ /* 0x0003e200081a101c */
[----:B------:R-:W-:Y:S02]  /*10020*/  VIADD R13, R10, UR7 ;  /* 0x000000070a0d7c36 */ /* 0x000fe40008000000 */
[----:B------:R-:W-:Y:S01]  /*10030*/  IMAD.X R9, R73, 0x1, R214, P5 ;  /* 0x0000000149097824 */ /* 0x000fe200028e06d6 */
[----:B------:R-:W3:Y:S04]  /*10040*/  LDL R10, [R1+0x8] ;  /* 0x00000800010a7983 */ /* 0x000ee80000100800 */
[----:B------:R4:W-:Y:S01]  /*10050*/  LDGSTS.E [R13+0x20100], desc[UR28][R6.64], P0 ;  /* 0x20100000060d7fae */ /* 0x0009e200081a101c */
[----:B-1----:R-:W-:-:S03]  /*10060*/  IADD3 R4, P4, PT, R72, R221, RZ ;  /* 0x000000dd48047210 */ /* 0x002fc60007f9e0ff */
[----:B------:R1:W-:Y:S02]  /*10070*/  LDGSTS.E [R13+0x20500], desc[UR28][R8.64], P0 ;  /* 0x20500000080d7fae */ /* 0x0003e400081a101c */
[----:B------:R-:W-:Y:S01]  /*10080*/  IMAD.X R5, R73, 0x1, R222, P4 ;  /* 0x0000000149057824 */ /* 0x000fe200020e06de */
[----:B----4-:R-:W-:-:S04]  /*10090*/  IADD3 R6, P5, PT, R72, R229, RZ ;  /* 0x000000e548067210 */ /* 0x010fc80007fbe0ff */
[----:B------:R4:W-:Y:S01]  /*100a0*/  LDGSTS.E [R13+0x20900], desc[UR28][R4.64], P0 ;  /* 0x20900000040d7fae */ /* 0x0009e200081a101c */
[----:B-1----:R-:W-:Y:S01]  /*100b0*/  IADD3 R8, P4, PT, R72, R237, RZ ;  /* 0x000000ed48087210 */ /* 0x002fe20007f9e0ff */
[----:B------:R-:W-:-:S04]  /*100c0*/  IMAD.X R7, R73, 0x1, R230, P5 ;  /* 0x0000000149077824 */ /* 0x000fc800028e06e6 */
[----:B------:R-:W-:Y:S01]  /*100d0*/  IMAD.X R9, R73, 0x1, R238, P4 ;  /* 0x0000000149097824 */ /* 0x000fe200020e06ee */
[----:B------:R2:W-:Y:S01]  /*100e0*/  LDGSTS.E [R13+0x20d00], desc[UR28][R6.64], P0 ;  /* 0x20d00000060d7fae */ /* 0x0005e200081a101c */
[----:B----4-:R-:W-:-:S03]  /*100f0*/  IADD3 R4, P5, PT, R72, R245, RZ ;  /* 0x000000f548047210 */ /* 0x010fc60007fbe0ff */
[----:B------:R1:W-:Y:S02]  /*10100*/  LDGSTS.E [R13+0x21100], desc[UR28][R8.64], P0 ;  /* 0x21100000080d7fae */ /* 0x0003e400081a101c */
[----:B------:R-:W-:Y:S01]  /*10110*/  IMAD.X R5, R73, 0x1, R246, P5 ;  /* 0x0000000149057824 */ /* 0x000fe200028e06f6 */
[----:B--2---:R-:W-:-:S04]  /*10120*/  IADD3 R6, P4, PT, R72, R15, RZ ;  /* 0x0000000f48067210 */ /* 0x004fc80007f9e0ff */
[----:B------:R2:W-:Y:S01]  /*10130*/  LDGSTS.E [R13+0x21500], desc[UR28][R4.64], P0 ;  /* 0x21500000040d7fae */ /* 0x0005e200081a101c */
[----:B-1----:R-:W-:-:S03]  /*10140*/  IADD3 R8, P5, PT, R72, R14, RZ ;  /* 0x0000000e48087210 */ /* 0x002fc60007fbe0ff */
[----:B------:R-:W4:Y:S04]  /*10150*/  LDL R15, [R1+0x28] ;  /* 0x00002800010f7983 */ /* 0x000f280000100800 */
[----:B------:R-:W5:Y:S01]  /*10160*/  LDL R14, [R1+0xc] ;  /* 0x00000c00010e7983 */ /* 0x000f620000100800 */
[----:B------:R-:W-:-:S03]  /*10170*/  IMAD.X R7, R73, 0x1, R12, P4 ;  /* 0x0000000149077824 */ /* 0x000fc600020e060c */
[----:B------:R-:W5:Y:S01]  /*10180*/  LDL R12, [R1+0x2c] ;  /* 0x00002c00010c7983 */ /* 0x000f620000100800 */
[----:B------:R-:W-:Y:S01]  /*10190*/  IMAD.X R9, R73, 0x1, R16, P5 ;  /* 0x0000000149097824 */ /* 0x000fe200028e0610 */
[----:B--2---:R-:W-:Y:S02]  /*101a0*/  IADD3 R4, P4, PT, R72, R207, RZ ;  /* 0x000000cf48047210 */ /* 0x004fe40007f9e0ff */
[----:B------:R-:W-:Y:S01]  /*101b0*/  LOP3.LUT R16, R3, 0x40, RZ, 0x3c, !PT ;  /* 0x0000004003107812 */ /* 0x000fe200078e3cff */
[----:B------:R1:W-:Y:S02]  /*101c0*/  LDGSTS.E [R13+0x21900], desc[UR28][R6.64], P0 ;  /* 0x21900000060d7fae */ /* 0x0003e400081a101c */
[----:B------:R-:W-:Y:S02]  /*101d0*/  IMAD.X R5, R73, 0x1, R208, P4 ;  /* 0x0000000149057824 */ /* 0x000fe400020e06d0 */
[----:B------:R-:W-:Y:S01]  /*101e0*/  VIADD R11, R16, UR7 ;  /* 0x00000007100b7c36 */ /* 0x000fe20008000000 */
[----:B------:R2:W-:Y:S04]  /*101f0*/  LDGSTS.E [R13+0x21d00], desc[UR28][R8.64], P0 ;  /* 0x21d00000080d7fae */ /* 0x0005e800081a101c */
[----:B------:R2:W-:Y:S01]  /*10200*/  LDGSTS.E [R11+0x20200], desc[UR28][R4.64], P0 ;  /* 0x20200000040b7fae */ /* 0x0005e200081a101c */
[----:B-1----:R-:W-:-:S03]  /*10210*/  IADD3 R6, P5, PT, R72, R215, RZ ;  /* 0x000000d748067210 */ /* 0x002fc60007fbe0ff */
[----:B------:R-:W5:Y:S01]  /*10220*/  LDL R16, [R1+0x48] ;  /* 0x0000480001107983 */ /* 0x000f620000100800 */
[C---:B--2---:R-:W-:Y:S01]  /*10230*/  IADD3 R8, P4, PT, R72.reuse, R223, RZ ;  /* 0x000000df48087210 */ /* 0x044fe20007f9e0ff */
[----:B------:R-:W-:Y:S01]  /*10240*/  IMAD.X R7, R73, 0x1, R216, P5 ;  /* 0x0000000149077824 */ /* 0x000fe200028e06d8 */
[----:B------:R-:W-:-:S03]  /*10250*/  IADD3 R4, P5, PT, R72, R231, RZ ;  /* 0x000000e748047210 */ /* 0x000fc60007fbe0ff */
[C---:B------:R-:W-:Y:S01]  /*10260*/  IMAD.X R9, R73.reuse, 0x1, R224, P4 ;  /* 0x0000000149097824 */ /* 0x040fe200020e06e0 */
[----:B------:R1:W-:Y:S01]  /*10270*/  LDGSTS.E [R11+0x20600], desc[UR28][R6.64], P0 ;  /* 0x20600000060b7fae */ /* 0x0003e200081a101c */
[----:B------:R-:W-:-:S03]  /*10280*/  IMAD.X R5, R73, 0x1, R232, P5 ;  /* 0x0000000149057824 */ /* 0x000fc600028e06e8 */
[----:B------:R2:W-:Y:S04]  /*10290*/  LDGSTS.E [R11+0x20a00], desc[UR28][R8.64], P0 ;  /* 0x20a00000080b7fae */ /* 0x0005e800081a101c */
[----:B------:R3:W-:Y:S01]  /*102a0*/  LDGSTS.E [R11+0x20e00], desc[UR28][R4.64], P0 ;  /* 0x20e00000040b7fae */ /* 0x0007e200081a101c */
[----:B-1----:R-:W-:-:S05]  /*102b0*/  IADD3 R6, P4, PT, R72, R239, RZ ;  /* 0x000000ef48067210 */ /* 0x002fca0007f9e0ff */
[----:B------:R-:W-:Y:S01]  /*102c0*/  IMAD.X R7, R73, 0x1, R240, P4 ;  /* 0x0000000149077824 */ /* 0x000fe200020e06f0 */
[----:B--2---:R-:W-:-:S04]  /*102d0*/  IADD3 R8, P5, PT, R72, R247, RZ ;  /* 0x000000f748087210 */ /* 0x004fc80007fbe0ff */
[----:B------:R4:W-:Y:S01]  /*102e0*/  LDGSTS.E [R11+0x21200], desc[UR28][R6.64], P0 ;  /* 0x21200000060b7fae */ /* 0x0009e200081a101c */
[----:B------:R-:W-:-:S05]  /*102f0*/  IMAD.X R9, R73, 0x1, R248, P5 ;  /* 0x0000000149097824 */ /* 0x000fca00028e06f8 */
[----:B------:R1:W-:Y:S01]  /*10300*/  LDGSTS.E [R11+0x21600], desc[UR28][R8.64], P0 ;  /* 0x21600000080b7fae */ /* 0x0003e200081a101c */
[----:B---3--:R-:W-:-:S03]  /*10310*/  IADD3 R4, P4, PT, R72, R10, RZ ;  /* 0x0000000a48047210 */ /* 0x008fc60007f9e0ff */
[----:B------:R-:W2:Y:S01]  /*10320*/  LDL R10, [R1+0x30] ;  /* 0x00003000010a7983 */ /* 0x000ea20000100800 */
[----:B----4-:R-:W-:-:S03]  /*10330*/  IADD3 R6, P5, PT, R72, R15, RZ ;  /* 0x0000000f48067210 */ /* 0x010fc60007fbe0ff */
[----:B------:R-:W3:Y:S01]  /*10340*/  LDL R15, [R1+0x44] ;  /* 0x00004400010f7983 */ /* 0x000ee20000100800 */
[----:B-----5:R-:W-:-:S03]  /*10350*/  IMAD.X R5, R73, 0x1, R14, P4 ;  /* 0x0000000149057824 */ /* 0x020fc600020e060e */
[----:B------:R-:W4:Y:S01]  /*10360*/  LDL R14, [R1+0x38] ;  /* 0x00003800010e7983 */ /* 0x000f220000100800 */
[----:B------:R-:W-:Y:S01]  /*10370*/  IMAD.X R7, R73, 0x1, R12, P5 ;  /* 0x0000000149077824 */ /* 0x000fe200028e060c */
[----:B------:R-:W-:Y:S02]  /*10380*/  LOP3.LUT R12, R3, 0x60, RZ, 0x3c, !PT ;  /* 0x00000060030c7812 */ /* 0x000fe400078e3cff */
[----:B------:R5:W-:Y:S03]  /*10390*/  LDGSTS.E [R11+0x21a00], desc[UR28][R4.64], P0 ;  /* 0x21a00000040b7fae */ /* 0x000be600081a101c */
[----:B------:R-:W-:Y:S01]  /*103a0*/  VIADD R13, R12, UR7 ;  /* 0x000000070c0d7c36 */ /* 0x000fe20008000000 */
[C---:B-1----:R-:W-:Y:S01]  /*103b0*/  IADD3 R8, P4, PT, R72.reuse, R209, RZ ;  /* 0x000000d148087210 */ /* 0x042fe20007f9e0ff */
[----:B------:R-:W3:Y:S04]  /*103c0*/  LDL R12, [R1+0x40] ;  /* 0x00004000010c7983 */ /* 0x000ee80000100800 */
[----:B------:R-:W-:Y:S01]  /*103d0*/  IMAD.X R9, R73, 0x1, R210, P4 ;  /* 0x0000000149097824 */ /* 0x000fe200020e06d2 */
[----:B------:R1:W-:Y:S01]  /*103e0*/  LDGSTS.E [R11+0x21e00], desc[UR28][R6.64], P0 ;  /* 0x21e00000060b7fae */ /* 0x0003e200081a101c */
[----:B-----5:R-:W-:-:S03]  /*103f0*/  IADD3 R4, P5, PT, R72, R217, RZ ;  /* 0x000000d948047210 */ /* 0x020fc60007fbe0ff */
[----:B------:R5:W-:Y:S02]  /*10400*/  LDGSTS.E [R13+0x20300], desc[UR28][R8.64], P0 ;  /* 0x20300000080d7fae */ /* 0x000be400081a101c */
[----:B------:R-:W-:-:S05]  /*10410*/  IMAD.X R5, R73, 0x1, R218, P5 ;  /* 0x0000000149057824 */ /* 0x000fca00028e06da */
[----:B------:R5:W-:Y:S01]  /*10420*/  LDGSTS.E [R13+0x20700], desc[UR28][R4.64], P0 ;  /* 0x20700000040d7fae */ /* 0x000be200081a101c */
[C---:B-1----:R-:W-:Y:S02]  /*10430*/  IADD3 R6, P4, PT, R72.reuse, R225, RZ ;  /* 0x000000e148067210 */ /* 0x042fe40007f9e0ff */
[----:B-----5:R-:W-:-:S03]  /*10440*/  IADD3 R8, P5, PT, R72, R233, RZ ;  /* 0x000000e948087210 */ /* 0x020fc60007fbe0ff */
[C---:B------:R-:W-:Y:S02]  /*10450*/  IMAD.X R7, R73.reuse, 0x1, R226, P4 ;  /* 0x0000000149077824 */ /* 0x040fe400020e06e2 */
[----:B------:R-:W-:-:S03]  /*10460*/  IMAD.X R9, R73, 0x1, R234, P5 ;  /* 0x0000000149097824 */ /* 0x000fc600028e06ea */
[----:B------:R1:W-:Y:S01]  /*10470*/  LDGSTS.E [R13+0x20b00], desc[UR28][R6.64], P0 ;  /* 0x20b00000060d7fae */ /* 0x0003e200081a101c */
[----:B------:R-:W-:-:S03]  /*10480*/  IADD3 R4, P6, PT, R72, R241, RZ ;  /* 0x000000f148047210 */ /* 0x000fc60007fde0ff */
[----:B------:R5:W-:Y:S02]  /*10490*/  LDGSTS.E [R13+0x20f00], desc[UR28][R8.64], P0 ;  /* 0x20f00000080d7fae */ /* 0x000be400081a101c */
[----:B------:R-:W-:Y:S02]  /*104a0*/  IMAD.X R5, R73, 0x1, R242, P6 ;  /* 0x0000000149057824 */ /* 0x000fe400030e06f2 */
[----:B------:R-:W-:-:S03]  /*104b0*/  VIADD R68, R68, 0x1 ;  /* 0x0000000144447836 */ /* 0x000fc60000000000 */
[----:B------:R5:W-:Y:S01]  /*104c0*/  LDGSTS.E [R13+0x21300], desc[UR28][R4.64], P0 ;  /* 0x21300000040d7fae */ /* 0x000be200081a101c */
[C---:B-1----:R-:W-:Y:S02]  /*104d0*/  IADD3 R6, P4, PT, R72.reuse, R249, RZ ;  /* 0x000000f948067210 */ /* 0x042fe40007f9e0ff */
[----:B-----5:R-:W-:-:S03]  /*104e0*/  IADD3 R8, P5, PT, R72, R19, RZ ;  /* 0x0000001348087210 */ /* 0x020fc60007fbe0ff */
[C---:B------:R-:W-:Y:S02]  /*104f0*/  IMAD.X R7, R73.reuse, 0x1, R250, P4 ;  /* 0x0000000149077824 */ /* 0x040fe400020e06fa */
[----:B------:R-:W-:-:S03]  /*10500*/  IMAD.X R9, R73, 0x1, R18, P5 ;  /* 0x0000000149097824 */ /* 0x000fc600028e0612 */
[----:B------:R1:W-:Y:S01]  /*10510*/  LDGSTS.E [R13+0x21700], desc[UR28][R6.64], P0 ;  /* 0x21700000060d7fae */ /* 0x0003e200081a101c */
[----:B------:R-:W-:-:S03]  /*10520*/  UIADD3 UR26, UPT, UPT, UR26, 0x1, URZ ;  /* 0x000000011a1a7890 */ /* 0x000fc6000fffe0ff */
[----:B------:R1:W-:Y:S01]  /*10530*/  LDGSTS.E [R13+0x21b00], desc[UR28][R8.64], P0 ;  /* 0x21b00000080d7fae */ /* 0x0003e200081a101c */
[----:B------:R-:W-:-:S04]  /*10540*/  UISETP.GT.AND UP1, UPT, UR26, 0x1, UPT ;  /* 0x000000011a00788c */ /* 0x000fc8000bf24270 */
[----:B------:R-:W-:Y:S01]  /*10550*/  USEL UR7, URZ, 0x1, !UP1 ;  /* 0x00000001ff077887 */ /* 0x000fe2000c800000 */
[----:B------:R-:W-:Y:S01]  /*10560*/  IMAD.U32 R4, RZ, RZ, UR4 ;  /* 0x00000004ff047e24 */ /* 0x000fe2000f8e00ff */
[----:B------:R-:W-:Y:S02]  /*10570*/  USEL UR26, UR26, URZ, !UP1 ;  /* 0x000000ff1a1a7287 */ /* 0x000fe4000c800000 */
[----:B------:R-:W-:Y:S01]  /*10580*/  ULOP3.LUT UR7, UR4, UR7, URZ, 0x3c, !UPT ;  /* 0x0000000704077292 */ /* 0x000fe2000f8e3cff */
[----:B------:R-:W-:Y:S01]  /*10590*/  VIADD R69, R69, 0xffffffc0 ;  /* 0xffffffc045457836 */ /* 0x000fe20000000000 */
[----:B--2---:R-:W-:-:S05]  /*105a0*/  IADD3 R10, P6, PT, R72, R10, RZ ;  /* 0x0000000a480a7210 */ /* 0x004fca0007fde0ff */
[----:B------:R-:W-:-:S05]  /*105b0*/  IMAD.X R11, R73, 0x1, R17, P6 ;  /* 0x00000001490b7824 */ /* 0x000fca00030e0611 */
[----:B------:R1:W-:Y:S01]  /*105c0*/  LDGSTS.E [R13+0x21f00], desc[UR28][R10.64], P0 ;  /* 0x21f000000a0d7fae */ /* 0x0003e200081a101c */
[----:B------:R-:W-:-:S03]  /*105d0*/  IADD3 R72, P4, PT, R72, R16, RZ ;  /* 0x0000001048487210 */ /* 0x000fc60007f9e0ff */
[----:B------:R-:W0:Y:S02]  /*105e0*/  LDGDEPBAR ;  /* 0x00000000000079af */ /* 0x000e240000000000 */
[----:B------:R-:W-:Y:S01]  /*105f0*/  IMAD.X R73, R73, 0x1, R75, P4 ;  /* 0x0000000149497824 */ /* 0x000fe200020e064b */
[----:B----4-:R-:W-:Y:S02]  /*10600*/  ISETP.NE.U32.AND P0, PT, R14, R68, PT ;  /* 0x000000440e00720c */ /* 0x010fe40003f05070 */
[----:B---3--:R-:W-:-:S05]  /*10610*/  IADD3 R70, P5, PT, R70, R15, RZ ;  /* 0x0000000f46467210 */ /* 0x008fca0007fbe0ff */
[----:B------:R-:W-:-:S06]  /*10620*/  IMAD.X R71, R71, 0x1, R12, P5 ;  /* 0x0000000147477824 */ /* 0x000fcc00028e060c */
[----:B-1----:R-:W-:Y:S05]  /*10630*/  @P0 BRA `(.L_x_11) ;  /* 0xffffffd400180947 */ /* 0x002fea000383ffff */
.L_x_8:
[----:B------:R-:W2:Y:S01]  /*10640*/  LDL.LU R7, [R1+0xd4] ;  /* 0x0000d40001077983 */ /* 0x000ea20000300800 */
[----:B------:R-:W2:Y:S01]  /*10650*/  LDCU.128 UR16, c[0x0][0x390] ;  /* 0x00007200ff1077ac */ /* 0x000ea20008000c00 */
[C---:B------:R-:W-:Y:S02]  /*10660*/  VIADD R5, R0.reuse, 0x2 ;  /* 0x0000000200057836 */ /* 0x040fe40000000000 */
[C---:B------:R-:W-:Y:S01]  /*10670*/  VIADD R6, R0.reuse, 0x1 ;  /* 0x0000000100067836 */ /* 0x040fe20000000000 */
[----:B------:R-:W1:Y:S01]  /*10680*/  LDCU UR6, c[0x0][0x3b8] ;  /* 0x00007700ff0677ac */ /* 0x000e620008000800 */
[C---:B------:R-:W-:Y:S02]  /*10690*/  VIADD R3, R0.reuse, 0x3 ;  /* 0x0000000300037836 */ /* 0x040fe40000000000 */
[C---:B------:R-:W-:Y:S01]  /*106a0*/  VIADD R99, R0.reuse, 0x4 ;  /* 0x0000000400637836 */ /* 0x040fe20000000000 */
[----:B------:R-:W3:Y:S01]  /*106b0*/  LDCU UR5, c[0x0][0x3b4] ;  /* 0x00007680ff0577ac */ /* 0x000ee20008000800 */
[----:B-1----:R-:W-:Y:S01]  /*106c0*/  IMAD R4, R0, UR6, RZ ;  /* 0x0000000600047c24 */ /* 0x002fe2000f8e02ff */
[C---:B--2---:R-:W-:Y:S01]  /*106d0*/  ISETP.GE.AND P0, PT, R7.reuse, UR18, PT ;  /* 0x0000001207007c0c */ /* 0x044fe2000bf06270 */
[----:B---3--:R-:W-:-:S03]  /*106e0*/  IMAD R2, R7, UR5, RZ ;  /* 0x0000000507027c24 */ /* 0x008fc6000f8e02ff */
[----:B------:R-:W-:Y:S01]  /*106f0*/  ISETP.LT.AND P3, PT, R5, UR19, !P0 ;  /* 0x0000001305007c0c */ /* 0x000fe2000c761270 */
[----:B------:R-:W-:Y:S01]  /*10700*/  VIADD R5, R4, UR6 ;  /* 0x0000000604057c36 */ /* 0x000fe20008000000 */
[----:B------:R-:W-:Y:S02]  /*10710*/  ISETP.LT.AND P4, PT, R6, UR19, !P0 ;  /* 0x0000001306007c0c */ /* 0x000fe4000c781270 */
[----:B------:R-:W-:Y:S01]  /*10720*/  ISETP.LT.AND P6, PT, R3, UR19, !P0 ;  /* 0x0000001303007c0c */ /* 0x000fe2000c7c1270 */
[----:B------:R-:W-:Y:S01]  /*10730*/  VIADD R6, R5, UR6 ;  /* 0x0000000605067c36 */ /* 0x000fe20008000000 */
[----:B------:R-:W-:-:S03]  /*10740*/  LEA R3, P5, R2, UR16, 0x2 ;  /* 0x0000001002037c11 */ /* 0x000fc6000f8a10ff */
[----:B------:R-:W-:Y:S01]  /*10750*/  VIADD R7, R6, UR6 ;  /* 0x0000000606077c36 */ /* 0x000fe20008000000 */
[----:B------:R-:W-:Y:S09]  /*10760*/  @!P2 BRA `(.L_x_12) ;  /* 0x000000000010a947 */ /* 0x000ff20003800000 */
[----:B------:R-:W-:-:S06]  /*10770*/  USHF.L.U32 UR4, UR4, 0x1f, URZ ;  /* 0x0000001f04047899 */ /* 0x000fcc00080006ff */
[----:B------:R-:W-:-:S04]  /*10780*/  IMAD.U32 R8, RZ, RZ, UR4 ;  /* 0x00000004ff087e24 */ /* 0x000fc8000f8e00ff */
[----:B------:R-:W1:Y:S02]  /*10790*/  SYNCS.PHASECHK.TRANS64.TRYWAIT P2, [UR8], R8 ;  /* 0x00000008ff0075a7 */ /* 0x000e640008041108 */
[----:B-1----:R-:W-:Y:S05]  /*107a0*/  @!P2 BRA `(.L_x_13) ;  /* 0x0000001800aca947 */ /* 0x002fea0003800000 */
.L_x_12:
[----:B------:R-:W-:-:S04]  /*107b0*/  DEPBAR.LE SB0, 0x0 ;  /* 0x000080000000791a */ /* 0x000fc80000000000 */
[----:B------:R-:W-:Y:S01]  /*107c0*/  BAR.SYNC.DEFER_BLOCKING 0x0 ;  /* 0x0000000000007b1d */ /* 0x000fe20000010000 */
[----:B------:R-:W-:Y:S01]  /*107d0*/  VIADD R8, R7, UR6 ;  /* 0x0000000607087c36 */ /* 0x000fe20008000000 */
[----:B------:R-:W-:Y:S01]  /*107e0*/  LEA.HI.X.SX32 R2, R2, UR17, 0x2, P5 ;  /* 0x0000001102027c11 */ /* 0x000fe2000a8f16ff */
[----:B------:R-:W-:Y:S01]  /*107f0*/  VIADD R101, R0, 0x5 ;  /* 0x0000000500657836 */ /* 0x000fe20000000000 */
[CC--:B------:R-:W-:Y:S01]  /*10800*/  LEA R70, P2, R5.reuse, R3.reuse, 0x2 ;  /* 0x0000000305467211 */ /* 0x0c0fe200078410ff */
[----:B------:R-:W-:Y:S01]  /*10810*/  VIADD R79, R8, UR6 ;  /* 0x00000006084f7c36 */ /* 0x000fe20008000000 */
[-C--:B------:R-:W-:Y:S01]  /*10820*/  LEA R68, P5, R4, R3.reuse, 0x2 ;  /* 0x0000000304447211 */ /* 0x080fe200078a10ff */
[----:B------:R-:W-:Y:S01]  /*10830*/  VIADD R102, R0, 0x6 ;  /* 0x0000000600667836 */ /* 0x000fe20000000000 */
[----:B------:R-:W-:Y:S01]  /*10840*/  LEA.HI.X.SX32 R71, R5, R2, 0x2, P2 ;  /* 0x0000000205477211 */ /* 0x000fe200010f16ff */
[----:B------:R-:W-:Y:S01]  /*10850*/  VIADD R81, R79, UR6 ;  /* 0x000000064f517c36 */ /* 0x000fe20008000000 */
[----:B------:R-:W-:-:S02]  /*10860*/  LEA R74, P2, R7, R3, 0x2 ;  /* 0x00000003074a7211 */ /* 0x000fc400078410ff */
[-C--:B------:R-:W-:Y:S01]  /*10870*/  LEA.HI.X.SX32 R69, R4, R2.reuse, 0x2, P5 ;  /* 0x0000000204457211 */ /* 0x080fe200028f16ff */
[----:B------:R-:W-:Y:S01]  /*10880*/  VIADD R83, R81, UR6 ;  /* 0x0000000651537c36 */ /* 0x000fe20008000000 */
[-C--:B------:R-:W-:Y:S02]  /*10890*/  LEA.HI.X.SX32 R75, R7, R2.reuse, 0x2, P2 ;  /* 0x00000002074b7211 */ /* 0x080fe400010f16ff */
[-C--:B------:R-:W-:Y:S01]  /*108a0*/  LEA R80, P2, R81, R3.reuse, 0x2 ;  /* 0x0000000351507211 */ /* 0x080fe200078410ff */
[----:B------:R-:W-:Y:S01]  /*108b0*/  VIADD R85, R83, UR6 ;  /* 0x0000000653557c36 */ /* 0x000fe20008000000 */
[CC--:B------:R-:W-:Y:S02]  /*108c0*/  LEA R72, P5, R6.reuse, R3.reuse, 0x2 ;  /* 0x0000000306487211 */ /* 0x0c0fe400078a10ff */
[-C--:B------:R-:W-:Y:S01]  /*108d0*/  LEA.HI.X.SX32 R81, R81, R2.reuse, 0x2, P2 ;  /* 0x0000000251517211 */ /* 0x080fe200010f16ff */
[C---:B------:R-:W-:Y:S01]  /*108e0*/  VIADD R87, R85.reuse, UR6 ;  /* 0x0000000655577c36 */ /* 0x040fe20008000000 */
[----:B------:R-:W-:Y:S01]  /*108f0*/  LEA R84, P2, R85, R3, 0x2 ;  /* 0x0000000355547211 */ /* 0x000fe200078410ff */
[----:B------:R-:W1:Y:S02]  /*10900*/  @!P1 SYNCS.CCTL.IV [UR11+0x34000] ;  /* 0x03400000ff0099b1 */ /* 0x000e64000800000b */
[----:B-1----:R-:W-:Y:S01]  /*10910*/  BAR.SYNC.DEFER_BLOCKING 0x0 ;  /* 0x0000000000007b1d */ /* 0x002fe20000010000 */
[----:B------:R-:W-:Y:S01]  /*10920*/  VIADD R89, R87, UR6 ;  /* 0x0000000657597c36 */ /* 0x000fe20008000000 */
[----:B------:R-:W-:-:S02]  /*10930*/  LEA.HI.X.SX32 R73, R6, R2, 0x2, P5 ;  /* 0x0000000206497211 */ /* 0x000fc400028f16ff */
[-C--:B------:R-:W-:Y:S01]  /*10940*/  LEA.HI.X.SX32 R85, R85, R2.reuse, 0x2, P2 ;  /* 0x0000000255557211 */ /* 0x080fe200010f16ff */
[C---:B------:R-:W-:Y:S01]  /*10950*/  VIADD R91, R89.reuse, UR6 ;  /* 0x00000006595b7c36 */ /* 0x040fe20008000000 */
[----:B------:R-:W-:Y:S02]  /*10960*/  LEA R88, P2, R89, R3, 0x2 ;  /* 0x0000000359587211 */ /* 0x000fe400078410ff */
[----:B------:R-:W-:Y:S01]  /*10970*/  ISETP.LT.AND P5, PT, R0, UR19, !P0 ;  /* 0x0000001300007c0c */ /* 0x000fe2000c7a1270 */
[----:B------:R-:W-:Y:S01]  /*10980*/  VIADD R93, R91, UR6 ;  /* 0x000000065b5d7c36 */ /* 0x000fe20008000000 */
[----:B------:R-:W-:-:S03]  /*10990*/  LEA.HI.X.SX32 R89, R89, R2, 0x2, P2 ;  /* 0x0000000259597211 */ /* 0x000fc600010f16ff */
[C---:B------:R-:W-:Y:S01]  /*109a0*/  VIADD R95, R93.reuse, UR6 ;  /* 0x000000065d5f7c36 */ /* 0x040fe20008000000 */
[----:B------:R-:W-:-:S03]  /*109b0*/  LEA R92, P2, R93, R3, 0x2 ;  /* 0x000000035d5c7211 */ /* 0x000fc600078410ff */
[----:B------:R-:W-:Y:S01]  /*109c0*/  VIADD R97, R95, UR6 ;  /* 0x000000065f617c36 */ /* 0x000fe20008000000 */
[----:B------:R-:W-:-:S03]  /*109d0*/  LEA.HI.X.SX32 R93, R93, R2, 0x2, P2 ;  /* 0x000000025d5d7211 */ /* 0x000fc600010f16ff */
[C---:B------:R-:W-:Y:S01]  /*109e0*/  VIADD R100, R97.reuse, UR6 ;  /* 0x0000000661647c36 */ /* 0x040fe20008000000 */
[CC--:B------:R-:W-:Y:S01]  /*109f0*/  LEA R96, P2, R97.reuse, R3.reuse, 0x2 ;  /* 0x0000000361607211 */ /* 0x0c0fe200078410ff */
[----:B------:R-:W1:Y:S01]  /*10a00*/  @!P1 SYNCS.CCTL.IV [UR11+0x34008] ;  /* 0x03400800ff0099b1 */ /* 0x000e62000800000b */
[CC--:B------:R-:W-:Y:S02]  /*10a10*/  LEA R76, P1, R8.reuse, R3.reuse, 0x2 ;  /* 0x00000003084c7211 */ /* 0x0c0fe400078210ff */
[-C--:B------:R-:W-:Y:S02]  /*10a20*/  LEA.HI.X.SX32 R97, R97, R2.reuse, 0x2, P2 ;  /* 0x0000000261617211 */ /* 0x080fe400010f16ff */
[-C--:B------:R-:W-:Y:S02]  /*10a30*/  LEA.HI.X.SX32 R77, R8, R2.reuse, 0x2, P1 ;  /* 0x00000002084d7211 */ /* 0x080fe400008f16ff */
[----:B------:R-:W-:Y:S01]  /*10a40*/  LEA R78, P1, R79, R3, 0x2 ;  /* 0x000000034f4e7211 */ /* 0x000fe200078210ff */
[----:B------:R-:W2:Y:S01]  /*10a50*/  LDTM.x64 R4, tmem[UR12] ;  /* 0x0000000c000479ee */ /* 0x000ea20008340000 */
[----:B------:R-:W-:Y:S01]  /*10a60*/  ISETP.LT.AND P2, PT, R99, UR19, !P0 ;  /* 0x0000001363007c0c */ /* 0x000fe2000c741270 */
[----:B------:R-:W-:Y:S01]  /*10a70*/  NOP ;  /* 0x0000000000007918 */ /* 0x000fe20000000000 */
[----:B------:R-:W-:-:S02]  /*10a80*/  LEA.HI.X.SX32 R79, R79, R2, 0x2, P1 ;  /* 0x000000024f4f7211 */ /* 0x000fc400008f16ff */
[----:B------:R-:W-:-:S04]  /*10a90*/  LEA R82, P1, R83, R3, 0x2 ;  /* 0x0000000353527211 */ /* 0x000fc800078210ff */
[----:B------:R-:W-:Y:S02]  /*10aa0*/  LEA.HI.X.SX32 R83, R83, R2, 0x2, P1 ;  /* 0x0000000253537211 */ /* 0x000fe400008f16ff */
[----:B------:R-:W-:-:S04]  /*10ab0*/  LEA R86, P1, R87, R3, 0x2 ;  /* 0x0000000357567211 */ /* 0x000fc800078210ff */
[----:B------:R-:W-:Y:S02]  /*10ac0*/  LEA.HI.X.SX32 R87, R87, R2, 0x2, P1 ;  /* 0x0000000257577211 */ /* 0x000fe400008f16ff */
[----:B------:R-:W-:-:S04]  /*10ad0*/  LEA R90, P1, R91, R3, 0x2 ;  /* 0x000000035b5a7211 */ /* 0x000fc800078210ff */
[-C--:B------:R-:W-:Y:S02]  /*10ae0*/  LEA.HI.X.SX32 R91, R91, R2.reuse, 0x2, P1 ;  /* 0x000000025b5b7211 */ /* 0x080fe400008f16ff */
[CC--:B------:R-:W-:Y:S01]  /*10af0*/  LEA R94, P1, R95.reuse, R3.reuse, 0x2 ;  /* 0x000000035f5e7211 */ /* 0x0c0fe200078210ff */
[----:B--2---:R2:W-:Y:S01]  /*10b00*/  @P5 STG.E desc[UR28][R68.64], R4 ;  /* 0x0000000444005986 */ /* 0x0045e2000c10191c */
[----:B------:R-:W-:Y:S01]  /*10b10*/  ISETP.LT.AND P5, PT, R102, UR19, !P0 ;  /* 0x0000001366007c0c */ /* 0x000fe2000c7a1270 */
[----:B------:R-:W-:Y:S01]  /*10b20*/  VIADD R102, R0, 0x8 ;  /* 0x0000000800667836 */ /* 0x000fe20000000000 */
[----:B------:R-:W-:Y:S01]  /*10b30*/  LEA.HI.X.SX32 R95, R95, R2, 0x2, P1 ;  /* 0x000000025f5f7211 */ /* 0x000fe200008f16ff */
[----:B------:R3:W-:Y:S01]  /*10b40*/  @P4 STG.E desc[UR28][R70.64], R5 ;  /* 0x0000000546004986 */ /* 0x0007e2000c10191c */
[----:B------:R-:W-:-:S03]  /*10b50*/  LEA R98, P1, R100, R3, 0x2 ;  /* 0x0000000364627211 */ /* 0x000fc600078210ff */
[----:B------:R4:W-:Y:S01]  /*10b60*/  @P3 STG.E desc[UR28][R72.64], R6 ;  /* 0x0000000648003986 */ /* 0x0009e2000c10191c */
[C---:B------:R-:W-:Y:S01]  /*10b70*/  LEA.HI.X.SX32 R99, R100.reuse, R2, 0x2, P1 ;  /* 0x0000000264637211 */ /* 0x040fe200008f16ff */
[----:B------:R-:W-:Y:S01]  /*10b80*/  VIADD R100, R100, UR6 ;  /* 0x0000000664647c36 */ /* 0x000fe20008000000 */
[----:B------:R-:W-:Y:S01]  /*10b90*/  ISETP.LT.AND P1, PT, R101, UR19, !P0 ;  /* 0x0000001365007c0c */ /* 0x000fe2000c721270 */
[----:B------:R-:W-:Y:S01]  /*10ba0*/  VIADD R101, R0, 0x7 ;  /* 0x0000000700657836 */ /* 0x000fe20000000000 */
[----:B------:R-:W-:Y:S01]  /*10bb0*/  ISETP.LT.AND P3, PT, R102, UR19, !P0 ;  /* 0x0000001366007c0c */ /* 0x000fe2000c761270 */
[C---:B--2---:R-:W-:Y:S01]  /*10bc0*/  VIADD R4, R0.reuse, 0xb ;  /* 0x0000000b00047836 */ /* 0x044fe20000000000 */
[----:B------:R2:W-:Y:S01]  /*10bd0*/  @P6 STG.E desc[UR28][R74.64], R7 ;  /* 0x000000074a006986 */ /* 0x0005e2000c10191c */
[C---:B------:R-:W-:Y:S01]  /*10be0*/  VIADD R68, R0.reuse, 0xa ;  /* 0x0000000a00447836 */ /* 0x040fe20000000000 */
[----:B------:R-:W-:Y:S01]  /*10bf0*/  ISETP.LT.AND P4, PT, R101, UR19, !P0 ;  /* 0x0000001365007c0c */ /* 0x000fe2000c781270 */
[C---:B------:R-:W-:Y:S01]  /*10c00*/  VIADD R101, R0.reuse, 0x9 ;  /* 0x0000000900657836 */ /* 0x040fe20000000000 */
[----:B------:R5:W-:Y:S01]  /*10c10*/  @P2 STG.E desc[UR28][R76.64], R8 ;  /* 0x000000084c002986 */ /* 0x000be2000c10191c */
[----:B---3--:R-:W-:Y:S01]  /*10c20*/  VIADD R5, R0, 0xc ;  /* 0x0000000c00057836 */ /* 0x008fe20000000000 */
[----:B------:R-:W-:Y:S01]  /*10c30*/  ISETP.LT.AND P2, PT, R68, UR19, !P0 ;  /* 0x0000001344007c0c */ /* 0x000fe2000c741270 */
[----:B----4-:R-:W-:Y:S01]  /*10c40*/  VIADD R6, R0, 0x14 ;  /* 0x0000001400067836 */ /* 0x010fe20000000000 */
[----:B------:R-:W-:Y:S01]  /*10c50*/  ISETP.LT.AND P6, PT, R101, UR19, !P0 ;  /* 0x0000001365007c0c */ /* 0x000fe2000c7c1270 */
[----:B------:R3:W-:Y:S01]  /*10c60*/  @P1 STG.E desc[UR28][R78.64], R9 ;  /* 0x000000094e001986 */ /* 0x0007e2000c10191c */
[----:B------:R-:W-:Y:S01]  /*10c70*/  ISETP.LT.AND P1, PT, R4, UR19, !P0 ;  /* 0x0000001304007c0c */ /* 0x000fe2000c721270 */
[----:B------:R-:W-:-:S02]  /*10c80*/  VIADD R4, R0, 0xd ;  /* 0x0000000d00047836 */ /* 0x000fc40000000000 */
[----:B------:R4:W-:Y:S01]  /*10c90*/  @P5 STG.E desc[UR28][R80.64], R10 ;  /* 0x0000000a50005986 */ /* 0x0009e2000c10191c */
[----:B------:R-:W-:Y:S01]  /*10ca0*/  ISETP.LT.AND P5, PT, R5, UR19, !P0 ;  /* 0x0000001305007c0c */ /* 0x000fe2000c7a1270 */
[----:B------:R-:W-:Y:S02]  /*10cb0*/  VIADD R5, R0, 0xe ;  /* 0x0000000e00057836 */ /* 0x000fe40000000000 */
[----:B------:R1:W-:Y:S01]  /*10cc0*/  @P4 STG.E desc[UR28][R82.64], R11 ;  /* 0x0000000b52004986 */ /* 0x0003e2000c10191c */
[----:B------:R-:W-:Y:S01]  /*10cd0*/  ISETP.LT.AND P4, PT, R4, UR19, !P0 ;  /* 0x0000001304007c0c */ /* 0x000fe2000c781270 */
[C---:B------:R-:W-:Y:S02]  /*10ce0*/  VIADD R4, R0.reuse, 0xf ;  /* 0x0000000f00047836 */ /* 0x040fe40000000000 */
[----:B------:R1:W-:Y:S01]  /*10cf0*/  @P3 STG.E desc[UR28][R84.64], R12 ;  /* 0x0000000c54003986 */ /* 0x0003e2000c10191c */
[----:B------:R-:W-:Y:S01]  /*10d00*/  ISETP.LT.AND P3, PT, R5, UR19, !P0 ;  /* 0x0000001305007c0c */ /* 0x000fe2000c761270 */
[----:B------:R-:W-:-:S02]  /*10d10*/  VIADD R5, R0, 0x10 ;  /* 0x0000001000057836 */ /* 0x000fc40000000000 */
[----:B------:R1:W-:Y:S01]  /*10d20*/  @P6 STG.E desc[UR28][R86.64], R13 ;  /* 0x0000000d56006986 */ /* 0x0003e2000c10191c */
[----:B------:R-:W-:Y:S01]  /*10d30*/  ISETP.LT.AND P6, PT, R4, UR19, !P0 ;  /* 0x0000001304007c0c */ /* 0x000fe2000c7c1270 */
[C---:B------:R-:W-:Y:S02]  /*10d40*/  VIADD R4, R0.reuse, 0x11 ;  /* 0x0000001100047836 */ /* 0x040fe40000000000 */
[----:B------:R-:W-:Y:S01]  /*10d50*/  @P2 STG.E desc[UR28][R88.64], R14 ;  /* 0x0000000e58002986 */ /* 0x000fe2000c10191c */
[----:B------:R-:W-:Y:S01]  /*10d60*/  ISETP.LT.AND P2, PT, R5, UR19, !P0 ;  /* 0x0000001305007c0c */ /* 0x000fe2000c741270 */
[----:B------:R-:W-:Y:S02]  /*10d70*/  VIADD R5, R0, 0x12 ;  /* 0x0000001200057836 */ /* 0x000fe40000000000 */
[----:B------:R-:W-:Y:S01]  /*10d80*/  @P1 STG.E desc[UR28][R90.64], R15 ;  /* 0x0000000f5a001986 */ /* 0x000fe2000c10191c */
[----:B------:R-:W-:Y:S01]  /*10d90*/  ISETP.LT.AND P1, PT, R4, UR19, !P0 ;  /* 0x0000001304007c0c */ /* 0x000fe2000c721270 */
[----:B------:R-:W-:-:S02]  /*10da0*/  VIADD R4, R0, 0x13 ;  /* 0x0000001300047836 */ /* 0x000fc40000000000 */
[----:B------:R1:W-:Y:S01]  /*10db0*/  @P5 STG.E desc[UR28][R92.64], R16 ;  /* 0x000000105c005986 */ /* 0x0003e2000c10191c */
[----:B--2---:R-:W-:Y:S01]  /*10dc0*/  VIADD R7, R100, UR6 ;  /* 0x0000000664077c36 */ /* 0x004fe20008000000 */
[----:B------:R-:W-:Y:S01]  /*10dd0*/  ISETP.LT.AND P5, PT, R5, UR19, !P0 ;  /* 0x0000001305007c0c */ /* 0x000fe2000c7a1270 */
[----:B-----5:R-:W-:Y:S01]  /*10de0*/  VIADD R8, R0, 0x15 ;  /* 0x0000001500087836 */ /* 0x020fe20000000000 */
[----:B------:R-:W-:Y:S01]  /*10df0*/  @P4 STG.E desc[UR28][R94.64], R17 ;  /* 0x000000115e004986 */ /* 0x000fe2000c10191c */
[----:B------:R-:W-:Y:S01]  /*10e00*/  ISETP.LT.AND P4, PT, R4, UR19, !P0 ;  /* 0x0000001304007c0c */ /* 0x000fe2000c781270 */
[----:B---3--:R-:W-:Y:S02]  /*10e10*/  VIADD R9, R7, UR6 ;  /* 0x0000000607097c36 */ /* 0x008fe40008000000 */
[----:B------:R-:W-:Y:S01]  /*10e20*/  @P3 STG.E desc[UR28][R96.64], R18 ;  /* 0x0000001260003986 */ /* 0x000fe2000c10191c */
[----:B------:R-:W-:Y:S01]  /*10e30*/  LEA R4, P3, R100, R3, 0x2 ;  /* 0x0000000364047211 */ /* 0x000fe200078610ff */
[----:B----4-:R-:W-:-:S02]  /*10e40*/  VIADD R10, R0, 0x16 ;  /* 0x00000016000a7836 */ /* 0x010fc40000000000 */
[----:B------:R-:W-:Y:S01]  /*10e50*/  @P6 STG.E desc[UR28][R98.64], R19 ;  /* 0x0000001362006986 */ /* 0x000fe2000c10191c */
[-C--:B------:R-:W-:Y:S01]  /*10e60*/  LEA.HI.X.SX32 R5, R100, R2.reuse, 0x2, P3 ;  /* 0x0000000264057211 */ /* 0x080fe200018f16ff */
[----:B-1----:R-:W-:Y:S01]  /*10e70*/  VIADD R11, R9, UR6 ;  /* 0x00000006090b7c36 */ /* 0x002fe20008000000 */
[----:B------:R-:W-:Y:S01]  /*10e80*/  ISETP.LT.AND P3, PT, R6, UR19, !P0 ;  /* 0x0000001306007c0c */ /* 0x000fe2000c761270 */
[----:B------:R-:W-:Y:S01]  /*10e90*/  VIADD R12, R0, 0x17 ;  /* 0x00000017000c7836 */ /* 0x000fe20000000000 */
[CC--:B------:R-:W-:Y:S01]  /*10ea0*/  LEA R6, P6, R7.reuse, R3.reuse, 0x2 ;  /* 0x0000000307067211 */ /* 0x0c0fe200078c10ff */
[----:B------:R1:W-:Y:S01]  /*10eb0*/  @P2 STG.E desc[UR28][R4.64], R20 ;  /* 0x0000001404002986 */ /* 0x0003e2000c10191c */
[----:B------:R-:W-:Y:S01]  /*10ec0*/  ISETP.LT.AND P2, PT, R8, UR19, !P0 ;  /* 0x0000001308007c0c */ /* 0x000fe2000c741270 */
[C---:B------:R-:W-:Y:S01]  /*10ed0*/  VIADD R13, R0.reuse, 0x18 ;  /* 0x00000018000d7836 */ /* 0x040fe20000000000 */
[----:B------:R-:W-:Y:S01]  /*10ee0*/  LEA.HI.X.SX32 R7, R7, R2, 0x2, P6 ;  /* 0x0000000207077211 */ /* 0x000fe200030f16ff */
[----:B------:R-:W-:Y:S01]  /*10ef0*/  VIADD R16, R0, 0x3e ;  /* 0x0000003e00107836 */ /* 0x000fe20000000000 */
[----:B------:R-:W-:-:S03]  /*10f00*/  LEA R8, P6, R9, R3, 0x2 ;  /* 0x0000000309087211 */ /* 0x000fc600078c10ff */
[----:B------:R2:W-:Y:S01]  /*10f10*/  @P1 STG.E desc[UR28][R6.64], R21 ;  /* 0x0000001506001986 */ /* 0x0005e2000c10191c */
[-C--:B------:R-:W-:Y:S02]  /*10f20*/  LEA.HI.X.SX32 R9, R9, R2.reuse, 0x2, P6 ;  /* 0x0000000209097211 */ /* 0x080fe400030f16ff */
[----:B------:R-:W-:Y:S01]  /*10f30*/  ISETP.LT.AND P1, PT, R10, UR19, !P0 ;  /* 0x000000130a007c0c */ /* 0x000fe2000c721270 */
[C---:B-1----:R-:W-:Y:S01]  /*10f40*/  VIADD R5, R11.reuse, UR6 ;  /* 0x000000060b057c36 */ /* 0x042fe20008000000 */
[-C--:B------:R-:W-:Y:S01]  /*10f50*/  LEA R10, P6, R11, R3.reuse, 0x2 ;  /* 0x000000030b0a7211 */ /* 0x080fe200078c10ff */
[----:B------:R1:W-:Y:S01]  /*10f60*/  @P5 STG.E desc[UR28][R8.64], R22 ;  /* 0x0000001608005986 */ /* 0x0003e2000c10191c */
[----:B------:R-:W-:Y:S01]  /*10f70*/  ISETP.LT.AND P5, PT, R12, UR19, !P0 ;  /* 0x000000130c007c0c */ /* 0x000fe2000c7a1270 */
[----:B------:R-:W-:Y:S01]  /*10f80*/  VIADD R12, R5, UR6 ;  /* 0x00000006050c7c36 */ /* 0x000fe20008000000 */
[----:B------:R-:W-:Y:S02]  /*10f90*/  LEA.HI.X.SX32 R11, R11, R2, 0x2, P6 ;  /* 0x000000020b0b7211 */ /* 0x000fe400030f16ff */
[----:B------:R-:W-:-:S03]  /*10fa0*/  LEA R4, P6, R5, R3, 0x2 ;  /* 0x0000000305047211 */ /* 0x000fc600078c10ff */
[----:B------:R3:W-:Y:S01]  /*10fb0*/  @P4 STG.E desc[UR28][R10.64], R23 ;  /* 0x000000170a004986 */ /* 0x0007e2000c10191c */
[-C--:B------:R-:W-:Y:S02]  /*10fc0*/  LEA.HI.X.SX32 R5, R5, R2.reuse, 0x2, P6 ;  /* 0x0000000205057211 */ /* 0x080fe400030f16ff */
[-C--:B--2---:R-:W-:Y:S01]  /*10fd0*/  LEA R6, P6, R12, R3.reuse, 0x2 ;  /* 0x000000030c067211 */ /* 0x084fe200078c10ff */
[----:B-1----:R-:W-:Y:S01]  /*10fe0*/  VIADD R8, R0, 0x19 ;  /* 0x0000001900087836 */ /* 0x002fe20000000000 */
[----:B------:R-:W-:Y:S01]  /*10ff0*/  ISETP.LT.AND P4, PT, R13, UR19, !P0 ;  /* 0x000000130d007c0c */ /* 0x000fe2000c781270 */
[C---:B------:R-:W-:Y:S01]  /*11000*/  VIADD R9, R12.reuse, UR6 ;  /* 0x000000060c097c36 */ /* 0x040fe20008000000 */
[-C--:B------:R-:W-:Y:S01]  /*11010*/  LEA.HI.X.SX32 R7, R12, R2.reuse, 0x2, P6 ;  /* 0x000000020c077211 */ /* 0x080fe200030f16ff */
[----:B------:R1:W-:Y:S01]  /*11020*/  @P3 STG.E desc[UR28][R4.64], R24 ;  /* 0x0000001804003986 */ /* 0x0003e2000c10191c */
[----:B------:R-:W-:Y:S01]  /*11030*/  ISETP.LT.AND P3, PT, R8, UR19, !P0 ;  /* 0x0000001308007c0c */ /* 0x000fe2000c761270 */
[C---:B------:R-:W-:Y:S01]  /*11040*/  VIADD R12, R0.reuse, 0x1a ;  /* 0x0000001a000c7836 */ /* 0x040fe20000000000 */
[C---:B------:R-:W-:Y:S01]  /*11050*/  LEA R8, P6, R9.reuse, R3, 0x2 ;  /* 0x0000000309087211 */ /* 0x040fe200078c10ff */
[C---:B---3--:R-:W-:Y:S01]  /*11060*/  VIADD R11, R9.reuse, UR6 ;  /* 0x00000006090b7c36 */ /* 0x048fe20008000000 */
[----:B------:R2:W-:Y:S01]  /*11070*/  @P2 STG.E desc[UR28][R6.64], R25 ;  /* 0x0000001906002986 */ /* 0x0005e2000c10191c */
[----:B------:R-:W-:Y:S01]  /*11080*/  VIADD R13, R0, 0x1b ;  /* 0x0000001b000d7836 */ /* 0x000fe20000000000 */
[----:B------:R-:W-:-:S02]  /*11090*/  LEA.HI.X.SX32 R9, R9, R2, 0x2, P6 ;  /* 0x0000000209097211 */ /* 0x000fc400030f16ff */
[----:B------:R-:W-:Y:S01]  /*110a0*/  ISETP.LT.AND P2, PT, R12, UR19, !P0 ;  /* 0x000000130c007c0c */ /* 0x000fe2000c741270 */
[C---:B------:R-:W-:Y:S01]  /*110b0*/  VIADD R12, R11.reuse, UR6 ;  /* 0x000000060b0c7c36 */ /* 0x040fe20008000000 */
[-C--:B------:R-:W-:Y:S01]  /*110c0*/  LEA R10, P6, R11, R3.reuse, 0x2 ;  /* 0x000000030b0a7211 */ /* 0x080fe200078c10ff */
[----:B------:R3:W-:Y:S01]  /*110d0*/  @P1 STG.E desc[UR28][R8.64], R26 ;  /* 0x0000001a08001986 */ /* 0x0007e2000c10191c */
[----:B------:R-:W-:Y:S01]  /*110e0*/  ISETP.LT.AND P1, PT, R13, UR19, !P0 ;  /* 0x000000130d007c0c */ /* 0x000fe2000c721270 */
[----:B------:R-:W-:Y:S01]  /*110f0*/  VIADD R13, R0, 0x1e ;  /* 0x0000001e000d7836 */ /* 0x000fe20000000000 */
[-C--:B------:R-:W-:Y:S02]  /*11100*/  LEA.HI.X.SX32 R11, R11, R2.reuse, 0x2, P6 ;  /* 0x000000020b0b7211 */ /* 0x080fe400030f16ff */
[-C--:B-1----:R-:W-:Y:S01]  /*11110*/  LEA R4, P6, R12, R3.reuse, 0x2 ;  /* 0x000000030c047211 */ /* 0x082fe200078c10ff */
[----:B--2---:R-:W-:Y:S02]  /*11120*/  VIADD R6, R0, 0x1c ;  /* 0x0000001c00067836 */ /* 0x004fe40000000000 */
[C---:B------:R-:W-:Y:S01]  /*11130*/  VIADD R7, R12.reuse, UR6 ;  /* 0x000000060c077c36 */ /* 0x040fe20008000000 */
[-C--:B------:R-:W-:Y:S01]  /*11140*/  LEA.HI.X.SX32 R5, R12, R2.reuse, 0x2, P6 ;  /* 0x000000020c057211 */ /* 0x080fe200030f16ff */
[----:B------:R1:W-:Y:S01]  /*11150*/  @P5 STG.E desc[UR28][R10.64], R27 ;  /* 0x0000001b0a005986 */ /* 0x0003e2000c10191c */
[----:B------:R-:W-:Y:S01]  /*11160*/  ISETP.LT.AND P5, PT, R6, UR19, !P0 ;  /* 0x0000001306007c0c */ /* 0x000fe2000c7a1270 */
[----:B------:R-:W-:Y:S01]  /*11170*/  VIADD R12, R0, 0x1d ;  /* 0x0000001d000c7836 */ /* 0x000fe20000000000 */
[C---:B------:R-:W-:Y:S01]  /*11180*/  LEA R6, P6, R7.reuse, R3, 0x2 ;  /* 0x0000000307067211 */ /* 0x040fe200078c10ff */
[C---:B---3--:R-:W-:Y:S01]  /*11190*/  VIADD R9, R7.reuse, UR6 ;  /* 0x0000000607097c36 */ /* 0x048fe20008000000 */
[----:B------:R2:W-:Y:S02]  /*111a0*/  @P4 STG.E desc[UR28][R4.64], R28 ;  /* 0x0000001c04004986 */ /* 0x0005e4000c10191c */
        /* <DEDUP_REMOVED lines=185> */
[----:B------:R-:W-:Y:S02]  /*11d40*/  ISETP.LT.AND P3, PT, R13, UR19, !P0 ;  /* 0x000000130d007c0c */ /* 0x000fe4000c761270 */
[-C--:B------:R-:W-:Y:S02]  /*11d50*/  LEA.HI.X.SX32 R5, R5, R2.reuse, 0x2, P6 ;  /* 0x0000000205057211 */ /* 0x080fe400030f16ff */
[CC--:B-1----:R-:W-:Y:S01]  /*11d60*/  LEA R6, P6, R12.reuse, R3.reuse, 0x2 ;  /* 0x000000030c067211 */ /* 0x0c2fe200078c10ff */
[----:B--2---:R-:W-:Y:S02]  /*11d70*/  VIADD R9, R12, UR6 ;  /* 0x000000060c097c36 */ /* 0x004fe40008000000 */
[----:B------:R-:W-:Y:S01]  /*11d80*/  VIADD R8, R0, 0x3d ;  /* 0x0000003d00087836 */ /* 0x000fe20000000000 */
[----:B------:R-:W-:Y:S01]  /*11d90*/  LEA.HI.X.SX32 R7, R12, R2, 0x2, P6 ;  /* 0x000000020c077211 */ /* 0x000fe200030f16ff */
[C---:B------:R-:W-:Y:S01]  /*11da0*/  VIADD R12, R9.reuse, UR6 ;  /* 0x00000006090c7c36 */ /* 0x040fe20008000000 */
[----:B------:R1:W-:Y:S02]  /*11db0*/  @P2 STG.E desc[UR28][R4.64], R60 ;  /* 0x0000003c04002986 */ /* 0x0003e4000c10191c */
[----:B------:R-:W-:Y:S01]  /*11dc0*/  ISETP.LT.AND P2, PT, R8, UR19, !P0 ;  /* 0x0000001308007c0c */ /* 0x000fe2000c741270 */
[----:B------:R-:W-:Y:S01]  /*11dd0*/  VIADD R13, R12, UR6 ;  /* 0x000000060c0d7c36 */ /* 0x000fe20008000000 */
[----:B------:R2:W-:Y:S01]  /*11de0*/  @P1 STG.E desc[UR28][R6.64], R61 ;  /* 0x0000003d06001986 */ /* 0x0005e2000c10191c */
[----:B------:R-:W-:-:S02]  /*11df0*/  LEA R8, P1, R9, R3, 0x2 ;  /* 0x0000000309087211 */ /* 0x000fc400078210ff */
[CC--:B---3--:R-:W-:Y:S01]  /*11e00*/  LEA R10, P6, R12.reuse, R3.reuse, 0x2 ;  /* 0x000000030c0a7211 */ /* 0x0c8fe200078c10ff */
[----:B------:R-:W-:Y:S01]  /*11e10*/  VIADD R14, R13, UR6 ;  /* 0x000000060d0e7c36 */ /* 0x000fe20008000000 */
[-C--:B------:R-:W-:Y:S02]  /*11e20*/  LEA.HI.X.SX32 R9, R9, R2.reuse, 0x2, P1 ;  /* 0x0000000209097211 */ /* 0x080fe400008f16ff */
[-C--:B------:R-:W-:Y:S01]  /*11e30*/  LEA.HI.X.SX32 R11, R12, R2.reuse, 0x2, P6 ;  /* 0x000000020c0b7211 */ /* 0x080fe200030f16ff */
[C---:B------:R-:W-:Y:S01]  /*11e40*/  VIADD R15, R14.reuse, UR6 ;  /* 0x000000060e0f7c36 */ /* 0x040fe20008000000 */
[CC--:B-1----:R-:W-:Y:S01]  /*11e50*/  LEA R4, P1, R13.reuse, R3.reuse, 0x2 ;  /* 0x000000030d047211 */ /* 0x0c2fe200078210ff */
[----:B------:R1:W-:Y:S01]  /*11e60*/  @P5 STG.E desc[UR28][R8.64], R62 ;  /* 0x0000003e08005986 */ /* 0x0003e2000c10191c */
[-C--:B------:R-:W-:Y:S01]  /*11e70*/  LEA R12, P6, R14, R3.reuse, 0x2 ;  /* 0x000000030e0c7211 */ /* 0x080fe200078c10ff */
[----:B--2---:R-:W-:Y:S01]  /*11e80*/  VIADD R7, R0, 0x3f ;  /* 0x0000003f00077836 */ /* 0x004fe20000000000 */
[-C--:B------:R-:W-:Y:S01]  /*11e90*/  LEA.HI.X.SX32 R5, R13, R2.reuse, 0x2, P1 ;  /* 0x000000020d057211 */ /* 0x080fe200008f16ff */
[C---:B------:R-:W-:Y:S01]  /*11ea0*/  VIADD R0, R15.reuse, UR6 ;  /* 0x000000060f007c36 */ /* 0x040fe20008000000 */
[----:B------:R-:W-:Y:S01]  /*11eb0*/  LEA.HI.X.SX32 R13, R14, R2, 0x2, P6 ;  /* 0x000000020e0d7211 */ /* 0x000fe200030f16ff */
[----:B------:R1:W-:Y:S01]  /*11ec0*/  @P4 STG.E desc[UR28][R10.64], R63 ;  /* 0x0000003f0a004986 */ /* 0x0003e2000c10191c */
[----:B------:R-:W-:-:S02]  /*11ed0*/  LEA R6, P6, R15, R3, 0x2 ;  /* 0x000000030f067211 */ /* 0x000fc400078c10ff */
[----:B------:R-:W-:Y:S01]  /*11ee0*/  ISETP.LT.AND P1, PT, R16, UR19, !P0 ;  /* 0x0000001310007c0c */ /* 0x000fe2000c721270 */
[----:B------:R1:W-:Y:S01]  /*11ef0*/  @P3 STG.E desc[UR28][R4.64], R64 ;  /* 0x0000004004003986 */ /* 0x0003e2000c10191c */
[----:B------:R-:W-:Y:S02]  /*11f00*/  ISETP.LT.AND P0, PT, R7, UR19, !P0 ;  /* 0x0000001307007c0c */ /* 0x000fe4000c701270 */
[----:B------:R-:W-:Y:S01]  /*11f10*/  LEA.HI.X.SX32 R7, R15, R2, 0x2, P6 ;  /* 0x000000020f077211 */ /* 0x000fe200030f16ff */
[----:B------:R1:W-:Y:S01]  /*11f20*/  @P2 STG.E desc[UR28][R12.64], R65 ;  /* 0x000000410c002986 */ /* 0x0003e2000c10191c */
[----:B------:R-:W-:-:S04]  /*11f30*/  LEA R14, P6, R0, R3, 0x2 ;  /* 0x00000003000e7211 */ /* 0x000fc800078c10ff */
[----:B------:R-:W-:-:S03]  /*11f40*/  LEA.HI.X.SX32 R15, R0, R2, 0x2, P6 ;  /* 0x00000002000f7211 */ /* 0x000fc600030f16ff */
[----:B------:R1:W-:Y:S04]  /*11f50*/  @P1 STG.E desc[UR28][R6.64], R66 ;  /* 0x0000004206001986 */ /* 0x0003e8000c10191c */
[----:B------:R1:W-:Y:S01]  /*11f60*/  @P0 STG.E desc[UR28][R14.64], R67 ;  /* 0x000000430e000986 */ /* 0x0003e2000c10191c */
[----:B------:R-:W-:Y:S06]  /*11f70*/  BAR.SYNC.DEFER_BLOCKING 0x0 ;  /* 0x0000000000007b1d */ /* 0x000fec0000010000 */
[----:B------:R-:W-:Y:S05]  /*11f80*/  BRA.U UP0, `(.L_x_14) ;  /* 0x0000000100a07547 */ /* 0x000fea000b800000 */
[----:B------:R-:W2:Y:S01]  /*11f90*/  S2UR UR5, SR_CgaCtaId ;  /* 0x00000000000579c3 */ /* 0x000ea20000008800 */
[----:B------:R-:W-:Y:S01]  /*11fa0*/  NOP ;  /* 0x0000000000007918 */ /* 0x000fe20000000000 */
[----:B------:R-:W-:Y:S01]  /*11fb0*/  UMOV UR4, 0x50 ;  /* 0x0000005000047882 */ /* 0x000fe20000000000 */
[----:B------:R-:W-:Y:S02]  /*11fc0*/  IMAD.U32 R0, RZ, RZ, UR10 ;  /* 0x0000000aff007e24 */ /* 0x000fe4000f8e00ff */
[----:B------:R-:W-:Y:S02]  /*11fd0*/  IMAD.MOV.U32 R3, RZ, RZ, 0xf ;  /* 0x0000000fff037424 */ /* 0x000fe400078e00ff */
[----:B-1----:R-:W-:Y:S01]  /*11fe0*/  IMAD.MOV.U32 R7, RZ, RZ, 0x1 ;  /* 0x00000001ff077424 */ /* 0x002fe200078e00ff */
[----:B------:R-:W-:-:S04]  /*11ff0*/  LOP3.LUT R0, R0, 0xffff, RZ, 0xc0, !PT ;  /* 0x0000ffff00007812 */ /* 0x000fc800078ec0ff */
[----:B------:R-:W-:-:S05]  /*12000*/  SHF.R.U32.HI R0, RZ, 0x5, R0 ;  /* 0x00000005ff007819 */ /* 0x000fca0000011600 */
[----:B------:R-:W-:Y:S01]  /*12010*/  VIADD R2, R0, 0x10 ;  /* 0x0000001000027836 */ /* 0x000fe20000000000 */
[----:B------:R-:W-:Y:S01]  /*12020*/  SHF.L.U32 R0, R3, R0, RZ ;  /* 0x0000000003007219 */ /* 0x000fe200000006ff */
[----:B--2---:R-:W-:-:S03]  /*12030*/  ULEA UR6, UR5, UR4, 0x18 ;  /* 0x0000000405067291 */ /* 0x004fc6000f8ec0ff */
[----:B------:R-:W-:-:S04]  /*12040*/  SHF.L.U32 R3, R7, R2, RZ ;  /* 0x0000000207037219 */ /* 0x000fc800000006ff */
[----:B------:R-:W-:Y:S02]  /*12050*/  LOP3.LUT R0, R3, R0, RZ, 0xfc, !PT ;  /* 0x0000000003007212 */ /* 0x000fe400078efcff */
[----:B------:R-:W1:Y:S02]  /*12060*/  LDS R5, [UR6] ;  /* 0x00000006ff057984 */ /* 0x000e640008000800 */
[C---:B------:R-:W-:Y:S02]  /*12070*/  LOP3.LUT R2, R0.reuse, 0xffff, RZ, 0xc0, !PT ;  /* 0x0000ffff00027812 */ /* 0x040fe400078ec0ff */
[----:B-1----:R-:W-:-:S04]  /*12080*/  LOP3.LUT R3, R0, 0xffff, R5, 0x80, !PT ;  /* 0x0000ffff00037812 */ /* 0x002fc800078e8005 */
[----:B------:R-:W-:-:S13]  /*12090*/  ISETP.NE.AND P0, PT, R3, R2, PT ;  /* 0x000000020300720c */ /* 0x000fda0003f05270 */
[----:B------:R-:W-:Y:S05]  /*120a0*/  @P0 BRA `(.L_x_15) ;  /* 0x0000000000500947 */ /* 0x000fea0003800000 */
[----:B------:R-:W-:Y:S02]  /*120b0*/  SHF.R.U32.HI R5, RZ, 0x10, R5 ;  /* 0x00000010ff057819 */ /* 0x000fe40000011605 */
[----:B------:R-:W-:-:S04]  /*120c0*/  SHF.R.U32.HI R2, RZ, 0x10, R0 ;  /* 0x00000010ff027819 */ /* 0x000fc80000011600 */
[----:B------:R-:W-:-:S04]  /*120d0*/  LOP3.LUT R5, R5, R2, RZ, 0xc0, !PT ;  /* 0x0000000205057212 */ /* 0x000fc800078ec0ff */
[----:B------:R-:W-:-:S13]  /*120e0*/  ISETP.NE.AND P0, PT, R5, R2, PT ;  /* 0x000000020500720c */ /* 0x000fda0003f05270 */
[----:B------:R-:W-:Y:S05]  /*120f0*/  @P0 BRA `(.L_x_16) ;  /* 0x0000000000300947 */ /* 0x000fea0003800000 */
[----:B------:R-:W-:Y:S01]  /*12100*/  R2UR UR4, R0 ;  /* 0x00000000000472ca */ /* 0x000fe200000e0000 */
[----:B------:R-:W-:Y:S01]  /*12110*/  VOTEU.ANY UR5, UPT, PT ;  /* 0x0000000000057886 */ /* 0x000fe200038e0100 */
[----:B------:R-:W1:Y:S01]  /*12120*/  S2R R0, SR_LANEID ;  /* 0x0000000000007919 */ /* 0x000e620000000000 */
[----:B------:R-:W-:-:S10]  /*12130*/  UFLO.U32 UR5, UR5 ;  /* 0x00000005000572bd */ /* 0x000fd400080e0000 */
[----:B------:R-:W-:-:S06]  /*12140*/  ULOP3.LUT UR4, URZ, UR4, URZ, 0x33, !UPT ;  /* 0x00000004ff047292 */ /* 0x000fcc000f8e33ff */
[----:B------:R-:W-:-:S04]  /*12150*/  IMAD.U32 R2, RZ, RZ, UR4 ;  /* 0x00000004ff027e24 */ /* 0x000fc8000f8e00ff */
[----:B------:R-:W2:Y:S02]  /*12160*/  REDUX UR7, R2 ;  /* 0x00000000020773c4 */ /* 0x000ea40000000000 */
[----:B------:R3:W-:Y:S01]  /*12170*/  UTCATOMSWS.AND URZ, UR4 ;  /* 0x0000000400ff79e3 */ /* 0x0007e20008000000 */
[----:B-1----:R-:W-:Y:S01]  /*12180*/  ISETP.EQ.U32.AND P0, PT, R0, UR5, PT ;  /* 0x0000000500007c0c */ /* 0x002fe2000bf02070 */
[----:B--2---:R-:W-:-:S12]  /*12190*/  IMAD.U32 R0, RZ, RZ, UR7 ;  /* 0x00000007ff007e24 */ /* 0x004fd8000f8e00ff */
[----:B------:R3:W-:Y:S01]  /*121a0*/  @P0 ATOMS.AND RZ, [UR6], R0 ;  /* 0x00000000ffff098c */ /* 0x0007e2000a800006 */
[----:B------:R-:W-:Y:S05]  /*121b0*/  BRA `(.L_x_14) ;  /* 0x0000000000147947 */ /* 0x000fea0003800000 */
.L_x_16:
[----:B------:R-:W-:-:S07]  /*121c0*/  MOV R2, 0x121e0 ;  /* 0x000121e000027802 */ /* 0x000fce0000000f00 */
[----:B------:R-:W-:Y:S05]  /*121d0*/  CALL.REL.NOINC `($__internal_0_$__cuda_sm10x_tcgen05_guardrail_trap_col_being_dealloced_not_returned_by_alloc) ;  /* 0x00000000002c7944 */ /* 0x000fea0003c00000 */
[----:B------:R-:W-:Y:S05]  /*121e0*/  BRA `(.L_x_14) ;  /* 0x0000000000087947 */ /* 0x000fea0003800000 */
.L_x_15:
[----:B------:R-:W-:-:S07]  /*121f0*/  MOV R2, 0x12210 ;  /* 0x0001221000027802 */ /* 0x000fce0000000f00 */
[----:B------:R-:W-:Y:S05]  /*12200*/  CALL.REL.NOINC `($__internal_2_$__cuda_sm10x_tcgen05_guardrail_trap_unallocated_columns_being_dealloced) ;  /* 0x0000000000387944 */ /* 0x000fea0003c00000 */
.L_x_14:
[----:B------:R-:W-:Y:S01]  /*12210*/  NOP ;  /* 0x0000000000007918 */ /* 0x000fe20000000000 */
[----:B---3--:R-:W-:Y:S05]  /*12220*/  EXIT ;  /* 0x000000000000794d */ /* 0x008fea0003800000 */
.L_x_9:
[----:B------:R-:W1:Y:S02]  /*12230*/  SYNCS.PHASECHK.TRANS64.TRYWAIT P0, [UR8], R4 ;  /* 0x00000004ff0075a7 */ /* 0x000e640008001108 */
[----:B-1----:R-:W-:Y:S05]  /*12240*/  @!P0 BRA `(.L_x_9) ;  /* 0xfffffffc00f88947 */ /* 0x002fea000383ffff */
[----:B------:R-:W-:Y:S05]  /*12250*/  BRA `(.L_x_17) ;  /* 0xffffffb8002c7947 */ /* 0x000fea000383ffff */
.L_x_13:
[----:B------:R-:W1:Y:S02]  /*12260*/  SYNCS.PHASECHK.TRANS64.TRYWAIT P2, [UR8], R8 ;  /* 0x00000008ff0075a7 */ /* 0x000e640008041108 */
[----:B-1----:R-:W-:Y:S05]  /*12270*/  @!P2 BRA `(.L_x_13) ;  /* 0xfffffffc00f8a947 */ /* 0x002fea000383ffff */
[----:B------:R-:W-:Y:S05]  /*12280*/  BRA `(.L_x_12) ;  /* 0xffffffe400487947 */ /* 0x000fea000383ffff */
        .weak           $__internal_0_$__cuda_sm10x_tcgen05_guardrail_trap_col_being_dealloced_not_returned_by_alloc
        .type           $__internal_0_$__cuda_sm10x_tcgen05_guardrail_trap_col_being_dealloced_not_returned_by_alloc,@function
        .size           $__internal_0_$__cuda_sm10x_tcgen05_guardrail_trap_col_being_dealloced_not_returned_by_alloc,($__internal_1_$__cuda_sm10x_tcgen05_guardrail_trap_phase_invalid_during_alloc - $__internal_0_$__cuda_sm10x_tcgen05_guardrail_trap_col_being_dealloced_not_returned_by_alloc)
$__internal_0_$__cuda_sm10x_tcgen05_guardrail_trap_col_being_dealloced_not_returned_by_alloc:
[----:B------:R-:W-:Y:S05]  /*12290*/  BPT.TRAP 0x1 ;  /* 0x000000040000795c */ /* 0x000fea0000300000 */
[----:B------:R-:W-:-:S04]  /*122a0*/  IMAD.MOV.U32 R3, RZ, RZ, 0x0 ;  /* 0x00000000ff037424 */ /* 0x000fc800078e00ff */
[----:B------:R-:W-:Y:S05]  /*122b0*/  RET.REL.NODEC R2 `(matmul_kernel) ;  /* 0xfffffedc02507950 */ /* 0x000fea0003c3ffff */
        .weak           $__internal_1_$__cuda_sm10x_tcgen05_guardrail_trap_phase_invalid_during_alloc
        .type           $__internal_1_$__cuda_sm10x_tcgen05_guardrail_trap_phase_invalid_during_alloc,@function
        .size           $__internal_1_$__cuda_sm10x_tcgen05_guardrail_trap_phase_invalid_during_alloc,($__internal_2_$__cuda_sm10x_tcgen05_guardrail_trap_unallocated_columns_being_dealloced - $__internal_1_$__cuda_sm10x_tcgen05_guardrail_trap_phase_invalid_during_alloc)
$__internal_1_$__cuda_sm10x_tcgen05_guardrail_trap_phase_invalid_during_alloc:
[----:B------:R-:W-:Y:S05]  /*122c0*/  BPT.TRAP 0x1 ;  /* 0x000000040000795c */ /* 0x000fea0000300000 */
[----:B------:R-:W-:-:S04]  /*122d0*/  IMAD.MOV.U32 R3, RZ, RZ, 0x0 ;  /* 0x00000000ff037424 */ /* 0x000fc800078e00ff */
[----:B------:R-:W-:Y:S05]  /*122e0*/  RET.REL.NODEC R2 `(matmul_kernel) ;  /* 0xfffffedc02447950 */ /* 0x000fea0003c3ffff */
        .weak           $__internal_2_$__cuda_sm10x_tcgen05_guardrail_trap_unallocated_columns_being_dealloced
        .type           $__internal_2_$__cuda_sm10x_tcgen05_guardrail_trap_unallocated_columns_being_dealloced,@function
        .size           $__internal_2_$__cuda_sm10x_tcgen05_guardrail_trap_unallocated_columns_being_dealloced,(.L_x_21 - $__internal_2_$__cuda_sm10x_tcgen05_guardrail_trap_unallocated_columns_being_dealloced)
$__internal_2_$__cuda_sm10x_tcgen05_guardrail_trap_unallocated_columns_being_dealloced:
[----:B------:R-:W-:Y:S05]  /*122f0*/  BPT.TRAP 0x1 ;  /* 0x000000040000795c */ /* 0x000fea0000300000 */
[----:B------:R-:W-:-:S04]  /*12300*/  IMAD.MOV.U32 R3, RZ, RZ, 0x0 ;  /* 0x00000000ff037424 */ /* 0x000fc800078e00ff */
[----:B------:R-:W-:Y:S05]  /*12310*/  RET.REL.NODEC R2 `(matmul_kernel) ;  /* 0xfffffedc02387950 */ /* 0x000fea0003c3ffff */
.L_x_18:
[----:B------:R-:W-:-:S00]  /*12320*/  BRA `(.L_x_18) ;  /* 0xfffffffc00fc7947 */ /* 0x000fc0000383ffff */
[----:B------:R-:W-:-:S00]  /*12330*/  NOP ;  /* 0x0000000000007918 */ /* 0x000fc00000000000 */
        /* <DEDUP_REMOVED lines=12> */
.L_x_21:


//--------------------- .nv.shared.matmul_kernel  --------------------------
	.section	.nv.shared.matmul_kernel,"aw",@nobits
	.sectionflags	@""
	.align	16
	.zero		1024


//--------------------- .nv.shared.reserved.0     --------------------------
	.section	.nv.shared.reserved.0,"aw",@nobits
	.align	8
	.weak		__nv_reservedSMEM_offset_0_alias
	.size		__nv_reservedSMEM_offset_0_alias, 0, 64
	.other		__nv_reservedSMEM_offset_0_alias,@"STO_CUDA_RESERVED_SHARED STV_DEFAULT"
__nv_reservedSMEM_offset_0_alias:
	.zero		0
.nv.shared.reserved.0:
	.zero		64
	.weak		__nv_reservedSMEM_allocation_phase
	.type		__nv_reservedSMEM_allocation_phase,@object
	.size		__nv_reservedSMEM_allocation_phase,(.L_0 - __nv_reservedSMEM_allocation_phase)
__nv_reservedSMEM_allocation_phase:
	.zero		1
.L_0:
	.zero		7
	.weak		__nv_reservedSMEM_devtool_atexit_pc
	.type		__nv_reservedSMEM_devtool_atexit_pc,@object
	.size		__nv_reservedSMEM_devtool_atexit_pc,(__nv_reservedSMEM_allocation_mask - __nv_reservedSMEM_devtool_atexit_pc)
__nv_reservedSMEM_devtool_atexit_pc:
	.zero		8
	.weak		__nv_reservedSMEM_allocation_mask
	.type		__nv_reservedSMEM_allocation_mask,@object
	.size		__nv_reservedSMEM_allocation_mask,(.L_2 - __nv_reservedSMEM_allocation_mask)
__nv_reservedSMEM_allocation_mask:
	.zero		4
.L_2:


//--------------------- .nv.constant0.matmul_kernel --------------------------
	.section	.nv.constant0.matmul_kernel,"a",@progbits
	.sectionflags	@""
	.align	4
.nv.constant0.matmul_kernel:
	.zero		976


//--------------------- SYMBOLS --------------------------

	.type		.nv.reservedSmem.offset0,@object
	.size		.nv.reservedSmem.offset0,0x4
	.type		.nv.reservedSmem.cap,@object
	.size		.nv.reservedSmem.cap,0x4
